	.headerflags	@"EF_CUDA_TEXMODE_UNIFIED EF_CUDA_64BIT_ADDRESS EF_CUDA_ACCELERATORS EF_CUDA_SM90 EF_CUDA_VIRTUAL_SM(EF_CUDA_SM90)"
	.elftype	@"ET_EXEC"


//--------------------- .nv.info                  --------------------------
	.section	.nv.info,"",@"SHT_CUDA_INFO"
	.align	4


	//----- nvinfo : EIATTR_REGCOUNT
	.align		4
        /*0000*/ 	.byte	0x04, 0x2f
        /*0002*/ 	.short	(.L_3 - .L_2)
	.align		4
.L_2:
        /*0004*/ 	.word	index@(triton_poi_fused__native_batch_norm_legit_no_training_relu_3)
        /*0008*/ 	.word	0x00000028


	//----- nvinfo : EIATTR_MIN_STACK_SIZE
	.align		4
.L_3:
        /*000c*/ 	.byte	0x04, 0x12
        /*000e*/ 	.short	(.L_5 - .L_4)
	.align		4
.L_4:
        /*0010*/ 	.word	index@(triton_poi_fused__native_batch_norm_legit_no_training_relu_3)
        /*0014*/ 	.word	0x00000000


	//----- nvinfo : EIATTR_FRAME_SIZE
	.align		4
.L_5:
        /*0018*/ 	.byte	0x04, 0x11
        /*001a*/ 	.short	(.L_7 - .L_6)
	.align		4
.L_6:
        /*001c*/ 	.word	index@(triton_poi_fused__native_batch_norm_legit_no_training_relu_3)
        /*0020*/ 	.word	0x00000000


	//----- nvinfo : EIATTR_MIN_STACK_SIZE
	.align		4
.L_7:
        /*0024*/ 	.byte	0x04, 0x12
        /*0026*/ 	.short	(.L_9 - .L_8)
	.align		4
.L_8:
        /*0028*/ 	.word	index@(triton_poi_fused__native_batch_norm_legit_no_training_relu_3)
        /*002c*/ 	.word	0x00000000
.L_9:


//--------------------- .nv.info.triton_poi_fused__native_batch_norm_legit_no_training_relu_3 --------------------------
	.section	.nv.info.triton_poi_fused__native_batch_norm_legit_no_training_relu_3,"",@"SHT_CUDA_INFO"
	.sectionflags	@""
	.align	4


	//----- nvinfo : EIATTR_CUDA_API_VERSION
	.align		4
        /*0000*/ 	.byte	0x04, 0x37
        /*0002*/ 	.short	(.L_11 - .L_10)
.L_10:
        /*0004*/ 	.word	0x0000007c


	//----- nvinfo : EIATTR_KPARAM_INFO
	.align		4
.L_11:
        /*0008*/ 	.byte	0x04, 0x17
        /*000a*/ 	.short	(.L_13 - .L_12)
.L_12:
        /*000c*/ 	.word	0x00000000
        /*0010*/ 	.short	0x0007
        /*0012*/ 	.short	0x0034
        /*0014*/ 	.byte	0x00, 0xf0, 0x11, 0x00


	//----- nvinfo : EIATTR_KPARAM_INFO
	.align		4
.L_13:
        /*0018*/ 	.byte	0x04, 0x17
        /*001a*/ 	.short	(.L_15 - .L_14)
.L_14:
        /*001c*/ 	.word	0x00000000
        /*0020*/ 	.short	0x0006
        /*0022*/ 	.short	0x0030
        /*0024*/ 	.byte	0x00, 0xf0, 0x11, 0x00


	//----- nvinfo : EIATTR_KPARAM_INFO
	.align		4
.L_15:
        /*0028*/ 	.byte	0x04, 0x17
        /*002a*/ 	.short	(.L_17 - .L_16)
.L_16:
        /*002c*/ 	.word	0x00000000
        /*0030*/ 	.short	0x0005
        /*0032*/ 	.short	0x0028
        /*0034*/ 	.byte	0x00, 0xf4, 0x21, 0x00


	//----- nvinfo : EIATTR_KPARAM_INFO
	.align		4
.L_17:
        /*0038*/ 	.byte	0x04, 0x17
        /*003a*/ 	.short	(.L_19 - .L_18)
.L_18:
        /*003c*/ 	.word	0x00000000
        /*0040*/ 	.short	0x0004
        /*0042*/ 	.short	0x0020
        /*0044*/ 	.byte	0x00, 0xf4, 0x21, 0x00


	//----- nvinfo : EIATTR_KPARAM_INFO
	.align		4
.L_19:
        /*0048*/ 	.byte	0x04, 0x17
        /*004a*/ 	.short	(.L_21 - .L_20)
.L_20:
        /*004c*/ 	.word	0x00000000
        /*0050*/ 	.short	0x0003
        /*0052*/ 	.short	0x0018
        /*0054*/ 	.byte	0x00, 0xf4, 0x21, 0x00


	//----- nvinfo : EIATTR_KPARAM_INFO
	.align		4
.L_21:
        /*0058*/ 	.byte	0x04, 0x17
        /*005a*/ 	.short	(.L_23 - .L_22)
.L_22:
        /*005c*/ 	.word	0x00000000
        /*0060*/ 	.short	0x0002
        /*0062*/ 	.short	0x0010
        /*0064*/ 	.byte	0x00, 0xf4, 0x21, 0x00


	//----- nvinfo : EIATTR_KPARAM_INFO
	.align		4
.L_23:
        /*0068*/ 	.byte	0x04, 0x17
        /*006a*/ 	.short	(.L_25 - .L_24)
.L_24:
        /*006c*/ 	.word	0x00000000
        /*0070*/ 	.short	0x0001
        /*0072*/ 	.short	0x0008
        /*0074*/ 	.byte	0x00, 0xf4, 0x21, 0x00


	//----- nvinfo : EIATTR_KPARAM_INFO
	.align		4
.L_25:
        /*0078*/ 	.byte	0x04, 0x17
        /*007a*/ 	.short	(.L_27 - .L_26)
.L_26:
        /*007c*/ 	.word	0x00000000
        /*0080*/ 	.short	0x0000
        /*0082*/ 	.short	0x0000
        /*0084*/ 	.byte	0x00, 0xf4, 0x21, 0x00


	//----- nvinfo : EIATTR_SPARSE_MMA_MASK
	.align		4
.L_27:
        /*0088*/ 	.byte	0x03, 0x50
        /*008a*/ 	.short	0x0000


	//----- nvinfo : EIATTR_MAXREG_COUNT
	.align		4
        /*008c*/ 	.byte	0x03, 0x1b
        /*008e*/ 	.short	0x00ff


	//----- nvinfo : EIATTR_EXIT_INSTR_OFFSETS
	.align		4
        /*0090*/ 	.byte	0x04, 0x1c
        /*0092*/ 	.short	(.L_29 - .L_28)


	//   ....[0]....
.L_28:
        /*0094*/ 	.word	0x00001de0


	//   ....[1]....
        /*0098*/ 	.word	0x00001e80


	//----- nvinfo : EIATTR_REQNTID
	.align		4
.L_29:
        /*009c*/ 	.byte	0x04, 0x10
        /*009e*/ 	.short	(.L_31 - .L_30)
.L_30:
        /*00a0*/ 	.word	0x00000100
        /*00a4*/ 	.word	0x00000001
        /*00a8*/ 	.word	0x00000001


	//----- nvinfo : EIATTR_CBANK_PARAM_SIZE
	.align		4
.L_31:
        /*00ac*/ 	.byte	0x03, 0x19
        /*00ae*/ 	.short	0x0038


	//----- nvinfo : EIATTR_PARAM_CBANK
	.align		4
        /*00b0*/ 	.byte	0x04, 0x0a
        /*00b2*/ 	.short	(.L_33 - .L_32)
	.align		4
.L_32:
        /*00b4*/ 	.word	index@(.nv.constant0.triton_poi_fused__native_batch_norm_legit_no_training_relu_3)
        /*00b8*/ 	.short	0x0210
        /*00ba*/ 	.short	0x0038


	//----- nvinfo : EIATTR_SW_WAR
	.align		4
.L_33:
        /*00bc*/ 	.byte	0x04, 0x36
        /*00be*/ 	.short	(.L_35 - .L_34)
.L_34:
        /*00c0*/ 	.word	0x00000008
.L_35:


//--------------------- .nv.callgraph             --------------------------
	.section	.nv.callgraph,"",@"SHT_CUDA_CALLGRAPH"
	.align	4
	.sectionentsize	8
	.align		4
        /*0000*/ 	.word	0x00000000
	.align		4
        /*0004*/ 	.word	0xffffffff
	.align		4
        /*0008*/ 	.word	0x00000000
	.align		4
        /*000c*/ 	.word	0xfffffffe
	.align		4
        /*0010*/ 	.word	0x00000000
	.align		4
        /*0014*/ 	.word	0xfffffffd
	.align		4
        /*0018*/ 	.word	0x00000000
	.align		4
        /*001c*/ 	.word	0xfffffffc


//--------------------- .nv.constant4             --------------------------
	.section	.nv.constant4,"a",@progbits
	.align	8
	.align		8
.nv.constant4:
        /*0000*/ 	.dword	_$_str
	.align		8
        /*0008*/ 	.dword	_$_str_$_2


//--------------------- .text.triton_poi_fused__native_batch_norm_legit_no_training_relu_3 --------------------------
	.section	.text.triton_poi_fused__native_batch_norm_legit_no_training_relu_3,"ax",@progbits
	.sectionflags	@"SHF_BARRIERS=1"
	.align	128
        .global         triton_poi_fused__native_batch_norm_legit_no_training_relu_3
        .type           triton_poi_fused__native_batch_norm_legit_no_training_relu_3,@function
        .size           triton_poi_fused__native_batch_norm_legit_no_training_relu_3,(.L_x_1 - triton_poi_fused__native_batch_norm_legit_no_training_relu_3)
        .other          triton_poi_fused__native_batch_norm_legit_no_training_relu_3,@"STO_CUDA_ENTRY STV_DEFAULT"
triton_poi_fused__native_batch_norm_legit_no_training_relu_3:
.text.triton_poi_fused__native_batch_norm_legit_no_training_relu_3:
[----:B------:R-:W0:Y:S01]  /*0000*/  LDC R1, c[0x0][0x28] ;  /* 0x00000a00ff017b82 */ /* 0x000e220000000800 */
[----:B------:R-:W1:Y:S01]  /*0010*/  S2R R28, SR_CTAID.Y ;  /* 0x00000000001c7919 */ /* 0x000e620000002600 */
[----:B------:R-:W-:Y:S01]  /*0020*/  ULDC.64 UR6, c[0x0][0x208] ;  /* 0x0000820000067ab9 */ /* 0x000fe20000000a00 */
[----:B------:R-:W-:Y:S02]  /*0030*/  CS2R R8, SRZ ;  /* 0x0000000000087805 */ /* 0x000fe4000001ff00 */
[----:B------:R-:W-:Y:S01]  /*0040*/  CS2R R10, SRZ ;  /* 0x00000000000a7805 */ /* 0x000fe2000001ff00 */
[----:B------:R-:W2:Y:S01]  /*0050*/  S2R R24, SR_TID.X ;  /* 0x0000000000187919 */ /* 0x000ea20000002100 */
[----:B------:R-:W-:Y:S02]  /*0060*/  CS2R R20, SRZ ;  /* 0x0000000000147805 */ /* 0x000fe4000001ff00 */
[----:B------:R-:W-:Y:S01]  /*0070*/  CS2R R22, SRZ ;  /* 0x0000000000167805 */ /* 0x000fe2000001ff00 */
[----:B------:R-:W3:Y:S01]  /*0080*/  S2R R25, SR_CTAID.X ;  /* 0x0000000000197919 */ /* 0x000ee20000002500 */
[----:B-1----:R-:W-:-:S02]  /*0090*/  IMAD.SHL.U32 R28, R28, 0x40, RZ ;  /* 0x000000401c1c7824 */ /* 0x002fc400078e00ff */
[----:B--2---:R-:W-:Y:S01]  /*00a0*/  IMAD.SHL.U32 R3, R24, 0x4, RZ ;  /* 0x0000000418037824 */ /* 0x004fe200078e00ff */
[----:B------:R-:W-:Y:S01]  /*00b0*/  SHF.R.U32.HI R0, RZ, 0x4, R24 ;  /* 0x00000004ff007819 */ /* 0x000fe20000011618 */
[----:B---3--:R-:W-:-:S03]  /*00c0*/  IMAD.SHL.U32 R25, R25, 0x40, RZ ;  /* 0x0000004019197824 */ /* 0x008fc600078e00ff */
[----:B------:R-:W-:Y:S02]  /*00d0*/  LOP3.LUT R3, R28, 0x3c, R3, 0xf8, !PT ;  /* 0x0000003c1c037812 */ /* 0x000fe400078ef803 */
[----:B------:R-:W-:Y:S02]  /*00e0*/  SGXT.U32 R0, R0, 0x4 ;  /* 0x000000040000781a */ /* 0x000fe40000000000 */
[C---:B------:R-:W-:Y:S01]  /*00f0*/  ISETP.GE.AND P0, PT, R3.reuse, 0x300, PT ;  /* 0x000003000300780c */ /* 0x040fe20003f06270 */
[----:B------:R-:W-:Y:S01]  /*0100*/  IMAD.HI R2, R3, 0x2aaaaaab, RZ ;  /* 0x2aaaaaab03027827 */ /* 0x000fe200078e02ff */
[----:B------:R-:W-:Y:S02]  /*0110*/  LOP3.LUT R6, R25, 0x10, R0, 0xfe, !PT ;  /* 0x0000001019067812 */ /* 0x000fe400078efe00 */
[----:B------:R-:W-:Y:S02]  /*0120*/  LOP3.LUT R7, R25, 0x30, R0, 0xfe, !PT ;  /* 0x0000003019077812 */ /* 0x000fe400078efe00 */
[----:B------:R-:W-:-:S02]  /*0130*/  SHF.R.U32.HI R5, RZ, 0x1f, R2 ;  /* 0x0000001fff057819 */ /* 0x000fc40000011602 */
[----:B------:R-:W-:Y:S02]  /*0140*/  ISETP.LT.AND P2, PT, R6, 0x3c1, !P0 ;  /* 0x000003c10600780c */ /* 0x000fe40004741270 */
[----:B------:R-:W-:Y:S02]  /*0150*/  LEA.HI.SX32 R2, R2, R5, 0x1b ;  /* 0x0000000502027211 */ /* 0x000fe400078fdaff */
[----:B------:R-:W-:Y:S01]  /*0160*/  LOP3.LUT R6, R25, 0x20, R0, 0xfe, !PT ;  /* 0x0000002019067812 */ /* 0x000fe200078efe00 */
[----:B------:R-:W1:Y:S01]  /*0170*/  LDC.64 R4, c[0x0][0x210] ;  /* 0x00008400ff047b82 */ /* 0x000e620000000a00 */
[----:B------:R-:W-:Y:S01]  /*0180*/  LOP3.LUT R0, R25, R0, RZ, 0xfc, !PT ;  /* 0x0000000019007212 */ /* 0x000fe200078efcff */
[----:B------:R-:W-:Y:S01]  /*0190*/  IMAD R29, R2, -0xc0, R3 ;  /* 0xffffff40021d7824 */ /* 0x000fe200078e0203 */
[----:B------:R-:W-:Y:S02]  /*01a0*/  ISETP.LT.AND P3, PT, R6, 0x3c1, !P0 ;  /* 0x000003c10600780c */ /* 0x000fe40004761270 */
[----:B------:R-:W-:Y:S01]  /*01b0*/  ISETP.LT.AND P1, PT, R0, 0x3c1, !P0 ;  /* 0x000003c10000780c */ /* 0x000fe20004721270 */
[----:B------:R-:W-:Y:S01]  /*01c0*/  IMAD R3, R2, 0x2d0c0, R29 ;  /* 0x0002d0c002037824 */ /* 0x000fe200078e021d */
[----:B------:R-:W-:-:S03]  /*01d0*/  ISETP.LT.AND P4, PT, R7, 0x3c1, !P0 ;  /* 0x000003c10700780c */ /* 0x000fc60004781270 */
[----:B------:R-:W-:Y:S02]  /*01e0*/  IMAD R17, R0, 0xc0, R3 ;  /* 0x000000c000117824 */ /* 0x000fe400078e0203 */
[----:B------:R-:W2:Y:S02]  /*01f0*/  LDC.64 R2, c[0x0][0x218] ;  /* 0x00008600ff027b82 */ /* 0x000ea40000000a00 */
[C---:B------:R-:W-:Y:S02]  /*0200*/  VIADD R19, R17.reuse, 0xc00 ;  /* 0x00000c0011137836 */ /* 0x040fe40000000000 */
[C---:B------:R-:W-:Y:S02]  /*0210*/  VIADD R27, R17.reuse, 0x1800 ;  /* 0x00001800111b7836 */ /* 0x040fe40000000000 */
[----:B------:R-:W-:Y:S01]  /*0220*/  VIADD R31, R17, 0x2400 ;  /* 0x00002400111f7836 */ /* 0x000fe20000000000 */
[----:B------:R-:W-:Y:S02]  /*0230*/  LOP3.LUT R0, R25, 0x3f, R24, 0xf8, !PT ;  /* 0x0000003f19007812 */ /* 0x000fe400078ef818 */
[----:B------:R-:W-:-:S02]  /*0240*/  SHF.R.U32.HI R25, RZ, 0x6, R24 ;  /* 0x00000006ff197819 */ /* 0x000fc40000011618 */
[----:B------:R-:W-:Y:S01]  /*0250*/  CS2R R6, SRZ ;  /* 0x0000000000067805 */ /* 0x000fe2000001ff00 */
[----:B-1----:R-:W-:-:S04]  /*0260*/  IMAD.WIDE R16, R17, 0x4, R4 ;  /* 0x0000000411107825 */ /* 0x002fc800078e0204 */
[----:B--2---:R-:W-:Y:S01]  /*0270*/  IMAD.WIDE R32, R29, 0x4, R2 ;  /* 0x000000041d207825 */ /* 0x004fe200078e0202 */
[----:B------:R-:W-:Y:S01]  /*0280*/  SGXT.U32 R25, R25, 0x2 ;  /* 0x000000021919781a */ /* 0x000fe20000000000 */
[----:B------:R-:W1:Y:S01]  /*0290*/  LDC.64 R2, c[0x0][0x220] ;  /* 0x00008800ff027b82 */ /* 0x000e620000000a00 */
[----:B------:R-:W2:Y:S01]  /*02a0*/  @P1 LDG.E.EL.128 R8, desc[UR6][R16.64] ;  /* 0x0000000610081981 */ /* 0x000ea2000c2e1d00 */
[----:B------:R-:W-:-:S04]  /*02b0*/  IMAD.WIDE R18, R19, 0x4, R4 ;  /* 0x0000000413127825 */ /* 0x000fc800078e0204 */
[----:B------:R-:W-:-:S04]  /*02c0*/  IMAD.WIDE R26, R27, 0x4, R4 ;  /* 0x000000041b1a7825 */ /* 0x000fc800078e0204 */
[----:B------:R-:W-:Y:S01]  /*02d0*/  IMAD.WIDE R30, R31, 0x4, R4 ;  /* 0x000000041f1e7825 */ /* 0x000fe200078e0204 */
[----:B------:R-:W-:Y:S02]  /*02e0*/  CS2R R4, SRZ ;  /* 0x0000000000047805 */ /* 0x000fe4000001ff00 */
[----:B------:R-:W-:Y:S02]  /*02f0*/  LOP3.LUT R28, R25, R28, RZ, 0xfc, !PT ;  /* 0x0000001c191c7212 */ /* 0x000fe400078efcff */
[----:B------:R-:W-:Y:S01]  /*0300*/  CS2R R24, SRZ ;  /* 0x0000000000187805 */ /* 0x000fe2000001ff00 */
[----:B------:R-:W3:Y:S04]  /*0310*/  @P2 LDG.E.EL.128 R20, desc[UR6][R18.64] ;  /* 0x0000000612142981 */ /* 0x000ee8000c2e1d00 */
[----:B------:R4:W5:Y:S01]  /*0320*/  @P3 LDG.E.EL.128 R4, desc[UR6][R26.64] ;  /* 0x000000061a043981 */ /* 0x000962000c2e1d00 */
[----:B-1----:R-:W-:Y:S01]  /*0330*/  IMAD.WIDE R2, R29, 0x4, R2 ;  /* 0x000000041d027825 */ /* 0x002fe200078e0202 */
[----:B0---4-:R-:W-:-:S02]  /*0340*/  CS2R R26, SRZ ;  /* 0x00000000001a7805 */ /* 0x011fc4000001ff00 */
[----:B------:R-:W-:Y:S02]  /*0350*/  CS2R R12, SRZ ;  /* 0x00000000000c7805 */ /* 0x000fe4000001ff00 */
[----:B------:R-:W-:Y:S02]  /*0360*/  CS2R R14, SRZ ;  /* 0x00000000000e7805 */ /* 0x000fe4000001ff00 */
[----:B------:R-:W-:Y:S02]  /*0370*/  CS2R R16, SRZ ;  /* 0x0000000000107805 */ /* 0x000fe4000001ff00 */
[----:B------:R-:W-:Y:S01]  /*0380*/  CS2R R18, SRZ ;  /* 0x0000000000127805 */ /* 0x000fe2000001ff00 */
[----:B------:R0:W4:Y:S04]  /*0390*/  @!P0 LDG.E.EL.128 R24, desc[UR6][R2.64] ;  /* 0x0000000602188981 */ /* 0x000128000c2e1d00 */
[----:B------:R-:W2:Y:S04]  /*03a0*/  @P4 LDG.E.EL.128 R12, desc[UR6][R30.64] ;  /* 0x000000061e0c4981 */ /* 0x000ea8000c2e1d00 */
[----:B------:R-:W2:Y:S01]  /*03b0*/  @!P0 LDG.E.EL.128 R16, desc[UR6][R32.64] ;  /* 0x0000000620108981 */ /* 0x000ea2000c2e1d00 */
[----:B0-----:R-:W-:-:S02]  /*03c0*/  IMAD.MOV.U32 R2, RZ, RZ, 0x3e800000 ;  /* 0x3e800000ff027424 */ /* 0x001fc400078e00ff */
[----:B----4-:R-:W-:Y:S01]  /*03d0*/  FADD R24, R24, 9.9999997473787516356e-06 ;  /* 0x3727c5ac18187421 */ /* 0x010fe20000000000 */
[----:B------:R-:W-:-:S05]  /*03e0*/  FADD R27, R27, 9.9999997473787516356e-06 ;  /* 0x3727c5ac1b1b7421 */ /* 0x000fca0000000000 */
[----:B------:R-:W0:Y:S01]  /*03f0*/  MUFU.SQRT R24, R24 ;  /* 0x0000001800187308 */ /* 0x000e220000002000 */
[C---:B--2---:R-:W-:Y:S01]  /*0400*/  FADD R8, -R16.reuse, R8 ;  /* 0x0000000810087221 */ /* 0x044fe20000000100 */
[C---:B---3--:R-:W-:Y:S01]  /*0410*/  FADD R20, -R16.reuse, R20 ;  /* 0x0000001410147221 */ /* 0x048fe20000000100 */
[C---:B-----5:R-:W-:Y:S01]  /*0420*/  FADD R4, -R16.reuse, R4 ;  /* 0x0000000410047221 */ /* 0x060fe20000000100 */
[----:B------:R-:W-:Y:S01]  /*0430*/  FADD R12, -R16, R12 ;  /* 0x0000000c100c7221 */ /* 0x000fe20000000100 */
[C---:B------:R-:W-:Y:S01]  /*0440*/  FADD R10, -R18.reuse, R10 ;  /* 0x0000000a120a7221 */ /* 0x040fe20000000100 */
[C---:B------:R-:W-:Y:S01]  /*0450*/  FADD R16, -R18.reuse, R22 ;  /* 0x0000001612107221 */ /* 0x040fe20000000100 */
[C---:B------:R-:W-:Y:S01]  /*0460*/  FADD R6, -R18.reuse, R6 ;  /* 0x0000000612067221 */ /* 0x040fe20000000100 */
[----:B------:R-:W-:Y:S02]  /*0470*/  FADD R18, -R18, R14 ;  /* 0x0000000e12127221 */ /* 0x000fe40000000100 */
[----:B------:R-:W1:Y:S01]  /*0480*/  MUFU.SQRT R14, R27 ;  /* 0x0000001b000e7308 */ /* 0x000e620000002000 */
[----:B------:R-:W-:Y:S01]  /*0490*/  FADD R26, R26, 9.9999997473787516356e-06 ;  /* 0x3727c5ac1a1a7421 */ /* 0x000fe20000000000 */
[C---:B------:R-:W-:Y:S01]  /*04a0*/  FADD R9, -R17.reuse, R9 ;  /* 0x0000000911097221 */ /* 0x040fe20000000100 */
[C---:B------:R-:W-:Y:S01]  /*04b0*/  FADD R21, -R17.reuse, R21 ;  /* 0x0000001511157221 */ /* 0x040fe20000000100 */
[C---:B------:R-:W-:Y:S01]  /*04c0*/  FADD R5, -R17.reuse, R5 ;  /* 0x0000000511057221 */ /* 0x040fe20000000100 */
[----:B------:R-:W-:Y:S01]  /*04d0*/  FADD R13, -R17, R13 ;  /* 0x0000000d110d7221 */ /* 0x000fe20000000100 */
[----:B0-----:R-:W-:-:S02]  /*04e0*/  FSETP.GT.AND P6, PT, R24, 8.50705917302346158658e+37, PT ;  /* 0x7e8000001800780b */ /* 0x001fc40003fc4000 */
[----:B------:R-:W0:Y:S01]  /*04f0*/  MUFU.SQRT R17, R26 ;  /* 0x0000001a00117308 */ /* 0x000e220000002000 */
[----:B------:R-:W-:Y:S01]  /*0500*/  FADD R25, R25, 9.9999997473787516356e-06 ;  /* 0x3727c5ac19197421 */ /* 0x000fe20000000000 */
[----:B------:R-:W-:Y:S02]  /*0510*/  FSETP.GEU.AND P1, PT, R24, 1.175494350822287508e-38, PT ;  /* 0x008000001800780b */ /* 0x000fe40003f2e000 */
[----:B-1----:R-:W-:-:S04]  /*0520*/  FSETP.GT.AND P4, PT, R14, 8.50705917302346158658e+37, PT ;  /* 0x7e8000000e00780b */ /* 0x002fc80003f84000 */
[----:B------:R-:W1:Y:S01]  /*0530*/  MUFU.SQRT R25, R25 ;  /* 0x0000001900197308 */ /* 0x000e620000002000 */
[----:B------:R-:W-:Y:S02]  /*0540*/  FSETP.GEU.AND P5, PT, R14, 1.175494350822287508e-38, PT ;  /* 0x008000000e00780b */ /* 0x000fe40003fae000 */
[----:B------:R-:W-:Y:S01]  /*0550*/  FSEL R30, R2, 1, P6 ;  /* 0x3f800000021e7808 */ /* 0x000fe20003000000 */
[----:B------:R-:W-:Y:S01]  /*0560*/  @P6 FMUL R24, R24, 0.25 ;  /* 0x3e80000018186820 */ /* 0x000fe20000400000 */
[----:B0-----:R-:W-:-:S03]  /*0570*/  FSETP.GT.AND P6, PT, R17, 8.50705917302346158658e+37, PT ;  /* 0x7e8000001100780b */ /* 0x001fc60003fc4000 */
[----:B------:R-:W-:Y:S01]  /*0580*/  @!P1 FMUL R24, R24, 16777216 ;  /* 0x4b80000018189820 */ /* 0x000fe20000400000 */
[----:B------:R-:W-:Y:S01]  /*0590*/  @!P1 FMUL R30, R30, 16777216 ;  /* 0x4b8000001e1e9820 */ /* 0x000fe20000400000 */
[----:B------:R-:W-:Y:S01]  /*05a0*/  FSETP.GEU.AND P1, PT, R17, 1.175494350822287508e-38, PT ;  /* 0x008000001100780b */ /* 0x000fe20003f2e000 */
[----:B------:R-:W-:Y:S01]  /*05b0*/  @P4 FMUL R14, R14, 0.25 ;  /* 0x3e8000000e0e4820 */ /* 0x000fe20000400000 */
[----:B-1----:R-:W-:-:S03]  /*05c0*/  FSETP.GT.AND P2, PT, R25, 8.50705917302346158658e+37, PT ;  /* 0x7e8000001900780b */ /* 0x002fc60003f44000 */
[----:B------:R-:W-:Y:S01]  /*05d0*/  @!P5 FMUL R14, R14, 16777216 ;  /* 0x4b8000000e0ed820 */ /* 0x000fe20000400000 */
[----:B------:R-:W-:Y:S02]  /*05e0*/  FSETP.GEU.AND P3, PT, R25, 1.175494350822287508e-38, PT ;  /* 0x008000001900780b */ /* 0x000fe40003f6e000 */
[----:B------:R-:W-:-:S03]  /*05f0*/  @P6 FMUL R17, R17, 0.25 ;  /* 0x3e80000011116820 */ /* 0x000fc60000400000 */
[----:B------:R-:W0:Y:S01]  /*0600*/  MUFU.RCP R14, R14 ;  /* 0x0000000e000e7308 */ /* 0x000e220000001000 */
[C---:B------:R-:W-:Y:S01]  /*0610*/  FADD R11, -R19.reuse, R11 ;  /* 0x0000000b130b7221 */ /* 0x040fe20000000100 */
[C---:B------:R-:W-:Y:S01]  /*0620*/  FADD R22, -R19.reuse, R23 ;  /* 0x0000001713167221 */ /* 0x040fe20000000100 */
[----:B------:R-:W-:Y:S01]  /*0630*/  FADD R7, -R19, R7 ;  /* 0x0000000713077221 */ /* 0x000fe20000000100 */
[----:B------:R-:W-:Y:S01]  /*0640*/  @!P1 FMUL R17, R17, 16777216 ;  /* 0x4b80000011119820 */ /* 0x000fe20000400000 */
[----:B------:R-:W-:Y:S01]  /*0650*/  FADD R19, -R19, R15 ;  /* 0x0000000f13137221 */ /* 0x000fe20000000100 */
[----:B------:R-:W-:Y:S01]  /*0660*/  FSEL R15, R2, 1, P4 ;  /* 0x3f800000020f7808 */ /* 0x000fe20002000000 */
[----:B------:R-:W-:-:S03]  /*0670*/  @P2 FMUL R25, R25, 0.25 ;  /* 0x3e80000019192820 */ /* 0x000fc60000400000 */
[----:B------:R-:W1:Y:S01]  /*0680*/  MUFU.RCP R17, R17 ;  /* 0x0000001100117308 */ /* 0x000e620000001000 */
[----:B------:R-:W-:Y:S01]  /*0690*/  @!P5 FMUL R15, R15, 16777216 ;  /* 0x4b8000000f0fd820 */ /* 0x000fe20000400000 */
[----:B------:R-:W-:-:S03]  /*06a0*/  @!P3 FMUL R25, R25, 16777216 ;  /* 0x4b8000001919b820 */ /* 0x000fc60000400000 */
[----:B0-----:R-:W-:Y:S01]  /*06b0*/  FMUL R26, R14, R15 ;  /* 0x0000000f0e1a7220 */ /* 0x001fe20000400000 */
[C---:B------:R-:W-:Y:S02]  /*06c0*/  FSEL R14, R2.reuse, 1, P6 ;  /* 0x3f800000020e7808 */ /* 0x040fe40003000000 */
[----:B------:R1:W0:Y:S01]  /*06d0*/  MUFU.RCP R34, R25 ;  /* 0x0000001900227308 */ /* 0x0002220000001000 */
[----:B------:R-:W-:Y:S02]  /*06e0*/  FSEL R3, R2, 1, P2 ;  /* 0x3f80000002037808 */ /* 0x000fe40001000000 */
[----:B------:R-:W-:-:S03]  /*06f0*/  @!P1 FMUL R14, R14, 16777216 ;  /* 0x4b8000000e0e9820 */ /* 0x000fc60000400000 */
[----:B------:R-:W-:Y:S01]  /*0700*/  @!P3 FMUL R3, R3, 16777216 ;  /* 0x4b8000000303b820 */ /* 0x000fe20000400000 */
[----:B-1----:R-:W-:Y:S01]  /*0710*/  FMUL R25, R17, R14 ;  /* 0x0000000e11197220 */ /* 0x002fe20000400000 */
[----:B------:R1:W2:Y:S03]  /*0720*/  MUFU.RCP R27, R24 ;  /* 0x00000018001b7308 */ /* 0x0002a60000001000 */
[----:B------:R-:W-:Y:S01]  /*0730*/  FMUL R15, R25, R6 ;  /* 0x00000006190f7220 */ /* 0x000fe20000400000 */
[----:B0-----:R-:W-:Y:S02]  /*0740*/  FMUL R34, R34, R3 ;  /* 0x0000000322227220 */ /* 0x001fe40000400000 */
[----:B------:R-:W0:Y:S01]  /*0750*/  LDC.64 R2, c[0x0][0x228] ;  /* 0x00008a00ff027b82 */ /* 0x000e220000000a00 */
[----:B-1----:R-:W-:-:S07]  /*0760*/  FMUL R24, R26, R7 ;  /* 0x000000071a187220 */ /* 0x002fce0000400000 */
[----:B------:R-:W1:Y:S01]  /*0770*/  LDC.64 R6, c[0x0][0x230] ;  /* 0x00008c00ff067b82 */ /* 0x000e620000000a00 */
[C---:B------:R-:W-:Y:S01]  /*0780*/  FMUL R14, R26.reuse, R19 ;  /* 0x000000131a0e7220 */ /* 0x040fe20000400000 */
[C---:B------:R-:W-:Y:S01]  /*0790*/  FMUL R22, R26.reuse, R22 ;  /* 0x000000161a167220 */ /* 0x040fe20000400000 */
[----:B--2---:R-:W-:Y:S01]  /*07a0*/  FMUL R27, R27, R30 ;  /* 0x0000001e1b1b7220 */ /* 0x004fe20000400000 */
[----:B------:R-:W-:Y:S01]  /*07b0*/  FMUL R26, R26, R11 ;  /* 0x0000000b1a1a7220 */ /* 0x000fe20000400000 */
[C---:B------:R-:W-:Y:S01]  /*07c0*/  FMUL R23, R25.reuse, R18 ;  /* 0x0000001219177220 */ /* 0x040fe20000400000 */
[C---:B------:R-:W-:Y:S01]  /*07d0*/  FMUL R11, R25.reuse, R16 ;  /* 0x00000010190b7220 */ /* 0x040fe20000400000 */
[----:B------:R-:W-:Y:S01]  /*07e0*/  FMUL R25, R25, R10 ;  /* 0x0000000a19197220 */ /* 0x000fe20000400000 */
[C---:B------:R-:W-:Y:S01]  /*07f0*/  FMUL R10, R34.reuse, R13 ;  /* 0x0000000d220a7220 */ /* 0x040fe20000400000 */
[C---:B------:R-:W-:Y:S01]  /*0800*/  FMUL R30, R34.reuse, R5 ;  /* 0x00000005221e7220 */ /* 0x040fe20000400000 */
[C---:B------:R-:W-:Y:S01]  /*0810*/  FMUL R32, R34.reuse, R21 ;  /* 0x0000001522207220 */ /* 0x040fe20000400000 */
[----:B------:R-:W-:Y:S01]  /*0820*/  FMUL R34, R34, R9 ;  /* 0x0000000922227220 */ /* 0x000fe20000400000 */
[C---:B------:R-:W-:Y:S01]  /*0830*/  FMUL R13, R27.reuse, R8 ;  /* 0x000000081b0d7220 */ /* 0x040fe20000400000 */
[----:B------:R-:W-:Y:S01]  /*0840*/  FMUL R31, R27, R4 ;  /* 0x000000041b1f7220 */ /* 0x000fe20000400000 */
[----:B------:R-:W-:-:S02]  /*0850*/  CS2R R16, SRZ ;  /* 0x0000000000107805 */ /* 0x000fc4000001ff00 */
[----:B------:R-:W-:Y:S02]  /*0860*/  CS2R R18, SRZ ;  /* 0x0000000000127805 */ /* 0x000fe4000001ff00 */
[----:B------:R-:W-:Y:S01]  /*0870*/  CS2R R4, SRZ ;  /* 0x0000000000047805 */ /* 0x000fe2000001ff00 */
[----:B0-----:R-:W-:-:S05]  /*0880*/  IMAD.WIDE R2, R29, 0x4, R2 ;  /* 0x000000041d027825 */ /* 0x001fca00078e0202 */
[----:B------:R0:W2:Y:S01]  /*0890*/  @!P0 LDG.E.EL.128 R16, desc[UR6][R2.64] ;  /* 0x0000000602108981 */ /* 0x0000a2000c2e1d00 */
[----:B-1----:R-:W-:Y:S01]  /*08a0*/  IMAD.WIDE R8, R29, 0x4, R6 ;  /* 0x000000041d087825 */ /* 0x002fe200078e0206 */
[----:B------:R-:W-:-:S06]  /*08b0*/  CS2R R6, SRZ ;  /* 0x0000000000067805 */ /* 0x000fcc000001ff00 */
[----:B------:R-:W2:Y:S01]  /*08c0*/  @!P0 LDG.E.EL.128 R4, desc[UR6][R8.64] ;  /* 0x0000000608048981 */ /* 0x000ea2000c2e1d00 */
[----:B0-----:R-:W0:Y:S01]  /*08d0*/  S2R R3, SR_TID.X ;  /* 0x0000000000037919 */ /* 0x001e220000002100 */
[----:B------:R-:W1:Y:S01]  /*08e0*/  S2UR UR5, SR_CgaCtaId ;  /* 0x00000000000579c3 */ /* 0x000e620000008800 */
[C---:B------:R-:W-:Y:S01]  /*08f0*/  FMUL R33, R27.reuse, R20 ;  /* 0x000000141b217220 */ /* 0x040fe20000400000 */
[----:B------:R-:W-:Y:S01]  /*0900*/  FMUL R21, R27, R12 ;  /* 0x0000000c1b157220 */ /* 0x000fe20000400000 */
[----:B------:R-:W-:Y:S02]  /*0910*/  UMOV UR4, 0x400 ;  /* 0x0000040000047882 */ /* 0x000fe40000000000 */
[----:B-1----:R-:W-:Y:S01]  /*0920*/  UPRMT UR4, UR5, 0x654, UR4 ;  /* 0x0000065405047896 */ /* 0x002fe20008000004 */
[----:B------:R-:W-:-:S04]  /*0930*/  ISETP.GE.AND P0, PT, R0, 0x3c1, PT ;  /* 0x000003c10000780c */ /* 0x000fc80003f06270 */
[----:B------:R-:W-:Y:S01]  /*0940*/  ISETP.LT.AND P6, PT, R28, 0x300, !P0 ;  /* 0x000003001c00780c */ /* 0x000fe200047c1270 */
[-CC-:B--2---:R-:W-:Y:S01]  /*0950*/  FFMA R13, R13, R16.reuse, R4.reuse ;  /* 0x000000100d0d7223 */ /* 0x184fe20000000004 */
[-CC-:B------:R-:W-:Y:S01]  /*0960*/  FFMA R12, R33, R16.reuse, R4.reuse ;  /* 0x00000010210c7223 */ /* 0x180fe20000000004 */
[-CC-:B------:R-:W-:Y:S01]  /*0970*/  FFMA R2, R31, R16.reuse, R4.reuse ;  /* 0x000000101f027223 */ /* 0x180fe20000000004 */
[----:B------:R-:W-:Y:S01]  /*0980*/  FFMA R4, R21, R16, R4 ;  /* 0x0000001015047223 */ /* 0x000fe20000000004 */
[-CC-:B------:R-:W-:Y:S01]  /*0990*/  FFMA R34, R34, R17.reuse, R5.reuse ;  /* 0x0000001122227223 */ /* 0x180fe20000000005 */
[-CC-:B------:R-:W-:Y:S01]  /*09a0*/  FFMA R32, R32, R17.reuse, R5.reuse ;  /* 0x0000001120207223 */ /* 0x180fe20000000005 */
[-CC-:B------:R-:W-:Y:S01]  /*09b0*/  FFMA R30, R30, R17.reuse, R5.reuse ;  /* 0x000000111e1e7223 */ /* 0x180fe20000000005 */
[----:B------:R-:W-:Y:S01]  /*09c0*/  FFMA R10, R10, R17, R5 ;  /* 0x000000110a0a7223 */ /* 0x000fe20000000005 */
[-CC-:B------:R-:W-:Y:S01]  /*09d0*/  FFMA R25, R25, R18.reuse, R6.reuse ;  /* 0x0000001219197223 */ /* 0x180fe20000000006 */
[-CC-:B------:R-:W-:Y:S01]  /*09e0*/  FFMA R11, R11, R18.reuse, R6.reuse ;  /* 0x000000120b0b7223 */ /* 0x180fe20000000006 */
[-CC-:B------:R-:W-:Y:S01]  /*09f0*/  FFMA R16, R15, R18.reuse, R6.reuse ;  /* 0x000000120f107223 */ /* 0x180fe20000000006 */
[----:B------:R-:W-:Y:S01]  /*0a00*/  FFMA R23, R23, R18, R6 ;  /* 0x0000001217177223 */ /* 0x000fe20000000006 */
[----:B0-----:R-:W-:Y:S01]  /*0a10*/  IMAD.SHL.U32 R5, R3, 0x100, RZ ;  /* 0x0000010003057824 */ /* 0x001fe200078e00ff */
[----:B------:R-:W-:-:S04]  /*0a20*/  SHF.R.U32.HI R18, RZ, 0x4, R3 ;  /* 0x00000004ff127819 */ /* 0x000fc80000011603 */
[----:B------:R-:W-:Y:S02]  /*0a30*/  SGXT.U32 R18, R18, 0x4 ;  /* 0x000000041212781a */ /* 0x000fe40000000000 */
[----:B------:R-:W-:-:S04]  /*0a40*/  LOP3.LUT R5, R5, 0xf00, RZ, 0xc0, !PT ;  /* 0x00000f0005057812 */ /* 0x000fc800078ec0ff */
[C---:B------:R-:W-:Y:S02]  /*0a50*/  LOP3.LUT R18, R5.reuse, R18, RZ, 0xfc, !PT ;  /* 0x0000001205127212 */ /* 0x040fe400078efcff */
[C---:B------:R-:W-:Y:S02]  /*0a60*/  LEA.HI R21, R5.reuse, UR4, RZ, 0x1c ;  /* 0x0000000405157c11 */ /* 0x040fe4000f8fe0ff */
[C---:B------:R-:W-:Y:S02]  /*0a70*/  LOP3.LUT R6, R5.reuse, 0x40, RZ, 0xfc, !PT ;  /* 0x0000004005067812 */ /* 0x040fe400078efcff */
[C---:B------:R-:W-:Y:S02]  /*0a80*/  LOP3.LUT R8, R5.reuse, 0x80, RZ, 0xfc, !PT ;  /* 0x0000008005087812 */ /* 0x040fe400078efcff */
[----:B------:R-:W-:Y:S02]  /*0a90*/  LOP3.LUT R9, R5, 0xc0, RZ, 0xfc, !PT ;  /* 0x000000c005097812 */ /* 0x000fe400078efcff */
[----:B------:R-:W-:Y:S01]  /*0aa0*/  LOP3.LUT R5, R28, 0x38, RZ, 0xfc, !PT ;  /* 0x000000381c057812 */ /* 0x000fe200078efcff */
[-CC-:B------:R-:W-:Y:S01]  /*0ab0*/  FFMA R26, R26, R19.reuse, R7.reuse ;  /* 0x000000131a1a7223 */ /* 0x180fe20000000007 */
[-CC-:B------:R-:W-:Y:S01]  /*0ac0*/  FFMA R22, R22, R19.reuse, R7.reuse ;  /* 0x0000001316167223 */ /* 0x180fe20000000007 */
[-CC-:B------:R-:W-:Y:S01]  /*0ad0*/  FFMA R20, R24, R19.reuse, R7.reuse ;  /* 0x0000001318147223 */ /* 0x180fe20000000007 */
[----:B------:R-:W-:Y:S01]  /*0ae0*/  FFMA R14, R14, R19, R7 ;  /* 0x000000130e0e7223 */ /* 0x000fe20000000007 */
[----:B------:R-:W-:Y:S01]  /*0af0*/  LEA.HI R7, R6, UR4, RZ, 0x1c ;  /* 0x0000000406077c11 */ /* 0x000fe2000f8fe0ff */
[----:B------:R-:W-:-:S04]  /*0b00*/  IMAD.HI R6, R5, 0x2aaaaaab, RZ ;  /* 0x2aaaaaab05067827 */ /* 0x000fc800078e02ff */
[----:B------:R-:W-:Y:S01]  /*0b10*/  IMAD R24, R18, 0x4, R7 ;  /* 0x0000000412187824 */ /* 0x000fe200078e0207 */
[----:B------:R-:W-:-:S04]  /*0b20*/  SHF.R.U32.HI R7, RZ, 0x1f, R6 ;  /* 0x0000001fff077819 */ /* 0x000fc80000011606 */
[----:B------:R-:W-:-:S05]  /*0b30*/  LEA.HI.SX32 R6, R6, R7, 0x1b ;  /* 0x0000000706067211 */ /* 0x000fca00078fdaff */
[----:B------:R-:W-:Y:S01]  /*0b40*/  IMAD R7, R6, -0xc0, R5 ;  /* 0xffffff4006077824 */ /* 0x000fe200078e0205 */
[----:B------:R-:W-:-:S03]  /*0b50*/  ISETP.LT.AND P2, PT, R5, 0x300, !P0 ;  /* 0x000003000500780c */ /* 0x000fc60004741270 */
[----:B------:R-:W-:-:S04]  /*0b60*/  IMAD R7, R7, 0x3c1, R0 ;  /* 0x000003c107077824 */ /* 0x000fc800078e0200 */
[----:B------:R-:W-:Y:S01]  /*0b70*/  IMAD R5, R6, 0x5a180, R7 ;  /* 0x0005a18006057824 */ /* 0x000fe200078e0207 */
[----:B------:R-:W-:-:S05]  /*0b80*/  LOP3.LUT R6, R28, 0x34, RZ, 0xfc, !PT ;  /* 0x000000341c067812 */ /* 0x000fca00078efcff */
[----:B------:R-:W-:Y:S01]  /*0b90*/  IMAD.HI R7, R6, 0x2aaaaaab, RZ ;  /* 0x2aaaaaab06077827 */ /* 0x000fe200078e02ff */
[----:B------:R-:W-:-:S04]  /*0ba0*/  LEA.HI R17, R8, UR4, RZ, 0x1c ;  /* 0x0000000408117c11 */ /* 0x000fc8000f8fe0ff */
[----:B------:R-:W-:Y:S02]  /*0bb0*/  SHF.R.U32.HI R8, RZ, 0x1f, R7 ;  /* 0x0000001fff087819 */ /* 0x000fe40000011607 */
[----:B------:R-:W-:Y:S02]  /*0bc0*/  LEA.HI R9, R9, UR4, RZ, 0x1c ;  /* 0x0000000409097c11 */ /* 0x000fe4000f8fe0ff */
[----:B------:R-:W-:Y:S01]  /*0bd0*/  LEA.HI.SX32 R7, R7, R8, 0x1b ;  /* 0x0000000807077211 */ /* 0x000fe200078fdaff */
[C---:B------:R-:W-:Y:S01]  /*0be0*/  IMAD R21, R18.reuse, 0x4, R21 ;  /* 0x0000000412157824 */ /* 0x040fe200078e0215 */
[----:B------:R-:W-:Y:S01]  /*0bf0*/  FSETP.GEU.AND P1, PT, R13, RZ, PT ;  /* 0x000000ff0d00720b */ /* 0x000fe20003f2e000 */
[C---:B------:R-:W-:Y:S02]  /*0c00*/  IMAD R17, R18.reuse, 0x4, R17 ;  /* 0x0000000412117824 */ /* 0x040fe400078e0211 */
[----:B------:R-:W-:Y:S02]  /*0c10*/  IMAD R18, R18, 0x4, R9 ;  /* 0x0000000412127824 */ /* 0x000fe400078e0209 */
[----:B------:R-:W-:Y:S01]  /*0c20*/  IMAD R9, R7, -0xc0, R6 ;  /* 0xffffff4007097824 */ /* 0x000fe200078e0206 */
[----:B------:R-:W-:-:S02]  /*0c30*/  FSEL R36, R13, RZ, P1 ;  /* 0x000000ff0d247208 */ /* 0x000fc40000800000 */
[----:B------:R-:W-:Y:S01]  /*0c40*/  ISETP.LT.AND P1, PT, R6, 0x300, !P0 ;  /* 0x000003000600780c */ /* 0x000fe20004721270 */
[----:B------:R-:W-:Y:S01]  /*0c50*/  IMAD R8, R9, 0x3c1, R0 ;  /* 0x000003c109087824 */ /* 0x000fe200078e0200 */
[----:B------:R-:W-:-:S03]  /*0c60*/  LOP3.LUT R6, R28, 0x20, RZ, 0xfc, !PT ;  /* 0x000000201c067812 */ /* 0x000fc600078efcff */
[----:B------:R-:W-:Y:S02]  /*0c70*/  IMAD R7, R7, 0x5a180, R8 ;  /* 0x0005a18007077824 */ /* 0x000fe400078e0208 */
[----:B------:R-:W-:-:S05]  /*0c80*/  IMAD.HI R8, R6, 0x2aaaaaab, RZ ;  /* 0x2aaaaaab06087827 */ /* 0x000fca00078e02ff */
[----:B------:R-:W-:Y:S02]  /*0c90*/  SHF.R.U32.HI R9, RZ, 0x1f, R8 ;  /* 0x0000001fff097819 */ /* 0x000fe40000011608 */
[----:B------:R-:W-:Y:S02]  /*0ca0*/  P2R R19, PR, RZ, 0x4 ;  /* 0x00000004ff137803 */ /* 0x000fe40000000000 */
[----:B------:R-:W-:Y:S02]  /*0cb0*/  LEA.HI.SX32 R9, R8, R9, 0x1b ;  /* 0x0000000908097211 */ /* 0x000fe400078fdaff */
[C---:B------:R-:W-:Y:S02]  /*0cc0*/  FSETP.GEU.AND P2, PT, R34.reuse, RZ, PT ;  /* 0x000000ff2200720b */ /* 0x040fe40003f4e000 */
[----:B------:R-:W-:Y:S01]  /*0cd0*/  FSETP.GEU.AND P3, PT, R25, RZ, PT ;  /* 0x000000ff1900720b */ /* 0x000fe20003f6e000 */
[----:B------:R-:W-:Y:S01]  /*0ce0*/  IMAD R13, R9, -0xc0, R6 ;  /* 0xffffff40090d7824 */ /* 0x000fe200078e0206 */
[----:B------:R-:W-:-:S02]  /*0cf0*/  FSEL R15, R34, RZ, P2 ;  /* 0x000000ff220f7208 */ /* 0x000fc40001000000 */
[----:B------:R-:W-:Y:S01]  /*0d00*/  ISETP.LT.AND P2, PT, R6, 0x300, !P0 ;  /* 0x000003000600780c */ /* 0x000fe20004741270 */
[----:B------:R-:W-:Y:S01]  /*0d10*/  IMAD R6, R13, 0x3c1, R0 ;  /* 0x000003c10d067824 */ /* 0x000fe200078e0200 */
[----:B------:R-:W-:Y:S02]  /*0d20*/  FSEL R8, R25, RZ, P3 ;  /* 0x000000ff19087208 */ /* 0x000fe40001800000 */
[----:B------:R-:W-:Y:S01]  /*0d30*/  FSETP.GEU.AND P4, PT, R26, RZ, PT ;  /* 0x000000ff1a00720b */ /* 0x000fe20003f8e000 */
[----:B------:R-:W-:Y:S01]  /*0d40*/  STS [R21], R36 ;  /* 0x0000002415007388 */ /* 0x000fe20000000800 */
[C---:B------:R-:W-:Y:S01]  /*0d50*/  FSETP.GEU.AND P3, PT, R12.reuse, RZ, PT ;  /* 0x000000ff0c00720b */ /* 0x040fe20003f6e000 */
[----:B------:R-:W-:Y:S02]  /*0d60*/  IMAD R9, R9, 0x5a180, R6 ;  /* 0x0005a18009097824 */ /* 0x000fe400078e0206 */
[----:B------:R0:W-:Y:S01]  /*0d70*/  STS [R24+0x100], R15 ;  /* 0x0001000f18007388 */ /* 0x0001e20000000800 */
[----:B------:R-:W-:-:S02]  /*0d80*/  FSEL R34, R12, RZ, P3 ;  /* 0x000000ff0c227208 */ /* 0x000fc40001800000 */
[----:B------:R-:W-:Y:S02]  /*0d90*/  FSETP.GEU.AND P3, PT, R11, RZ, PT ;  /* 0x000000ff0b00720b */ /* 0x000fe40003f6e000 */
[----:B------:R-:W-:Y:S02]  /*0da0*/  LOP3.LUT R6, R28, 0x30, RZ, 0xfc, !PT ;  /* 0x000000301c067812 */ /* 0x000fe400078efcff */
[----:B0-----:R-:W-:Y:S02]  /*0db0*/  FSEL R15, R26, RZ, P4 ;  /* 0x000000ff1a0f7208 */ /* 0x001fe40002000000 */
[C---:B------:R-:W-:Y:S01]  /*0dc0*/  FSETP.GEU.AND P4, PT, R32.reuse, RZ, PT ;  /* 0x000000ff2000720b */ /* 0x040fe20003f8e000 */
[----:B------:R0:W-:Y:S03]  /*0dd0*/  STS [R17+0x200], R8 ;  /* 0x0002000811007388 */ /* 0x0001e60000000800 */
[----:B------:R-:W-:-:S02]  /*0de0*/  FSEL R25, R32, RZ, P4 ;  /* 0x000000ff20197208 */ /* 0x000fc40002000000 */
[----:B------:R-:W-:Y:S01]  /*0df0*/  FSEL R32, R11, RZ, P3 ;  /* 0x000000ff0b207208 */ /* 0x000fe20001800000 */
[----:B------:R-:W-:Y:S01]  /*0e00*/  IMAD.HI R11, R6, 0x2aaaaaab, RZ ;  /* 0x2aaaaaab060b7827 */ /* 0x000fe200078e02ff */
[C---:B0-----:R-:W-:Y:S02]  /*0e10*/  LOP3.LUT R8, R28.reuse, 0x2c, RZ, 0xfc, !PT ;  /* 0x0000002c1c087812 */ /* 0x041fe400078efcff */
[----:B------:R-:W-:Y:S02]  /*0e20*/  LOP3.LUT R12, R28, 0x1c, RZ, 0xfc, !PT ;  /* 0x0000001c1c0c7812 */ /* 0x000fe400078efcff */
[----:B------:R-:W-:Y:S01]  /*0e30*/  SHF.R.U32.HI R26, RZ, 0x1f, R11 ;  /* 0x0000001fff1a7819 */ /* 0x000fe2000001160b */
[----:B------:R-:W-:Y:S01]  /*0e40*/  IMAD.HI R13, R8, 0x2aaaaaab, RZ ;  /* 0x2aaaaaab080d7827 */ /* 0x000fe200078e02ff */
[----:B------:R0:W-:Y:S02]  /*0e50*/  STS [R18+0x300], R15 ;  /* 0x0003000f12007388 */ /* 0x0001e40000000800 */
[----:B------:R-:W-:-:S02]  /*0e60*/  LEA.HI.SX32 R11, R11, R26, 0x1b ;  /* 0x0000001a0b0b7211 */ /* 0x000fc400078fdaff */
[----:B------:R-:W-:Y:S01]  /*0e70*/  SHF.R.U32.HI R26, RZ, 0x1f, R13 ;  /* 0x0000001fff1a7819 */ /* 0x000fe2000001160d */
[----:B0-----:R-:W-:-:S03]  /*0e80*/  IMAD.HI R15, R12, 0x2aaaaaab, RZ ;  /* 0x2aaaaaab0c0f7827 */ /* 0x001fc600078e02ff */
[----:B------:R-:W-:Y:S02]  /*0e90*/  LEA.HI.SX32 R13, R13, R26, 0x1b ;  /* 0x0000001a0d0d7211 */ /* 0x000fe400078fdaff */
[----:B------:R-:W-:Y:S01]  /*0ea0*/  SHF.R.U32.HI R26, RZ, 0x1f, R15 ;  /* 0x0000001fff1a7819 */ /* 0x000fe2000001160f */
[----:B------:R-:W-:Y:S01]  /*0eb0*/  STS [R21+0x40], R34 ;  /* 0x0000402215007388 */ /* 0x000fe20000000800 */
[----:B------:R-:W-:Y:S02]  /*0ec0*/  FSETP.GEU.AND P4, PT, R2, RZ, PT ;  /* 0x000000ff0200720b */ /* 0x000fe40003f8e000 */
[----:B------:R-:W-:Y:S01]  /*0ed0*/  LEA.HI.SX32 R15, R15, R26, 0x1b ;  /* 0x0000001a0f0f7211 */ /* 0x000fe200078fdaff */
[----:B------:R0:W-:Y:S01]  /*0ee0*/  STS [R24+0x140], R25 ;  /* 0x0001401918007388 */ /* 0x0001e20000000800 */
[----:B------:R-:W-:Y:S02]  /*0ef0*/  FSETP.GEU.AND P5, PT, R22, RZ, PT ;  /* 0x000000ff1600720b */ /* 0x000fe40003fae000 */
[----:B------:R-:W-:-:S02]  /*0f00*/  FSEL R2, R2, RZ, P4 ;  /* 0x000000ff02027208 */ /* 0x000fc40002000000 */
[----:B------:R-:W-:Y:S02]  /*0f10*/  FSETP.GEU.AND P4, PT, R16, RZ, PT ;  /* 0x000000ff1000720b */ /* 0x000fe40003f8e000 */
[----:B------:R-:W-:Y:S01]  /*0f20*/  ISETP.LT.AND P3, PT, R12, 0x300, !P0 ;  /* 0x000003000c00780c */ /* 0x000fe20004761270 */
[----:B0-----:R-:W-:-:S04]  /*0f30*/  IMAD R25, R15, -0xc0, R12 ;  /* 0xffffff400f197824 */ /* 0x001fc800078e020c */
[----:B------:R-:W-:Y:S01]  /*0f40*/  IMAD R12, R25, 0x3c1, R0 ;  /* 0x000003c1190c7824 */ /* 0x000fe200078e0200 */
[----:B------:R-:W-:Y:S02]  /*0f50*/  FSEL R25, R22, RZ, P5 ;  /* 0x000000ff16197208 */ /* 0x000fe40002800000 */
[----:B------:R-:W-:Y:S02]  /*0f60*/  FSETP.GEU.AND P5, PT, R30, RZ, PT ;  /* 0x000000ff1e00720b */ /* 0x000fe40003fae000 */
[----:B------:R-:W-:Y:S02]  /*0f70*/  FSEL R22, R16, RZ, P4 ;  /* 0x000000ff10167208 */ /* 0x000fe40002000000 */
[----:B------:R-:W-:Y:S01]  /*0f80*/  FSETP.GEU.AND P4, PT, R4, RZ, PT ;  /* 0x000000ff0400720b */ /* 0x000fe20003f8e000 */
[----:B------:R-:W-:Y:S01]  /*0f90*/  STS [R17+0x240], R32 ;  /* 0x0002402011007388 */ /* 0x000fe20000000800 */
[----:B------:R-:W-:Y:S01]  /*0fa0*/  FSEL R27, R30, RZ, P5 ;  /* 0x000000ff1e1b7208 */ /* 0x000fe20002800000 */
[----:B------:R-:W-:Y:S01]  /*0fb0*/  IMAD R15, R15, 0x5a180, R12 ;  /* 0x0005a1800f0f7824 */ /* 0x000fe200078e020c */
[----:B------:R-:W-:Y:S01]  /*0fc0*/  FSEL R30, R4, RZ, P4 ;  /* 0x000000ff041e7208 */ /* 0x000fe20002000000 */
[----:B------:R0:W-:Y:S01]  /*0fd0*/  STS [R18+0x340], R25 ;  /* 0x0003401912007388 */ /* 0x0001e20000000800 */
[----:B------:R-:W-:-:S02]  /*0fe0*/  FSETP.GEU.AND P5, PT, R20, RZ, PT ;  /* 0x000000ff1400720b */ /* 0x000fc40003fae000 */
[C---:B------:R-:W-:Y:S01]  /*0ff0*/  LOP3.LUT R4, R28.reuse, 0x28, RZ, 0xfc, !PT ;  /* 0x000000281c047812 */ /* 0x040fe200078efcff */
[----:B------:R1:W-:Y:S01]  /*1000*/  STS [R21+0x80], R2 ;  /* 0x0000800215007388 */ /* 0x0003e20000000800 */
[----:B------:R-:W-:Y:S02]  /*1010*/  LOP3.LUT R12, R28, 0x24, RZ, 0xfc, !PT ;  /* 0x000000241c0c7812 */ /* 0x000fe400078efcff */
[----:B------:R-:W-:Y:S01]  /*1020*/  FSEL R29, R20, RZ, P5 ;  /* 0x000000ff141d7208 */ /* 0x000fe20002800000 */
[----:B------:R-:W-:Y:S01]  /*1030*/  STS [R24+0x180], R27 ;  /* 0x0001801b18007388 */ /* 0x000fe20000000800 */
[----:B------:R-:W-:Y:S01]  /*1040*/  FSETP.GEU.AND P5, PT, R10, RZ, PT ;  /* 0x000000ff0a00720b */ /* 0x000fe20003fae000 */
[----:B0-----:R-:W-:Y:S01]  /*1050*/  IMAD.HI R25, R4, 0x2aaaaaab, RZ ;  /* 0x2aaaaaab04197827 */ /* 0x001fe200078e02ff */
[----:B-1----:R-:W-:Y:S01]  /*1060*/  LOP3.LUT R2, R28, 0x18, RZ, 0xfc, !PT ;  /* 0x000000181c027812 */ /* 0x002fe200078efcff */
[----:B------:R0:W-:Y:S02]  /*1070*/  STS [R17+0x280], R22 ;  /* 0x0002801611007388 */ /* 0x0001e40000000800 */
[----:B------:R-:W-:Y:S01]  /*1080*/  IMAD.HI R16, R12, 0x2aaaaaab, RZ ;  /* 0x2aaaaaab0c107827 */ /* 0x000fe200078e02ff */
[----:B------:R-:W-:Y:S01]  /*1090*/  FSEL R31, R10, RZ, P5 ;  /* 0x000000ff0a1f7208 */ /* 0x000fe20002800000 */
[----:B------:R1:W-:Y:S01]  /*10a0*/  STS [R18+0x380], R29 ;  /* 0x0003801d12007388 */ /* 0x0003e20000000800 */
[----:B------:R-:W-:Y:S01]  /*10b0*/  SHF.R.U32.HI R10, RZ, 0x1f, R25 ;  /* 0x0000001fff0a7819 */ /* 0x000fe20000011619 */
[----:B0-----:R-:W-:Y:S01]  /*10c0*/  IMAD.HI R22, R2, 0x2aaaaaab, RZ ;  /* 0x2aaaaaab02167827 */ /* 0x001fe200078e02ff */
[----:B------:R-:W-:-:S02]  /*10d0*/  SHF.R.U32.HI R27, RZ, 0x1f, R16 ;  /* 0x0000001fff1b7819 */ /* 0x000fc40000011610 */
[----:B------:R-:W-:Y:S02]  /*10e0*/  FSETP.GEU.AND P4, PT, R23, RZ, PT ;  /* 0x000000ff1700720b */ /* 0x000fe40003f8e000 */
[----:B-1----:R-:W-:Y:S01]  /*10f0*/  SHF.R.U32.HI R29, RZ, 0x1f, R22 ;  /* 0x0000001fff1d7819 */ /* 0x002fe20000011616 */
[----:B------:R0:W-:Y:S01]  /*1100*/  STS [R21+0xc0], R30 ;  /* 0x0000c01e15007388 */ /* 0x0001e20000000800 */
[----:B------:R-:W-:Y:S02]  /*1110*/  LEA.HI.SX32 R25, R25, R10, 0x1b ;  /* 0x0000000a19197211 */ /* 0x000fe400078fdaff */
[----:B------:R-:W-:Y:S02]  /*1120*/  FSEL R10, R23, RZ, P4 ;  /* 0x000000ff170a7208 */ /* 0x000fe40002000000 */
[----:B------:R-:W-:Y:S02]  /*1130*/  FSETP.GEU.AND P4, PT, R14, RZ, PT ;  /* 0x000000ff0e00720b */ /* 0x000fe40003f8e000 */
[----:B0-----:R-:W-:-:S02]  /*1140*/  LEA.HI.SX32 R21, R16, R27, 0x1b ;  /* 0x0000001b10157211 */ /* 0x001fc400078fdaff */
[----:B------:R-:W-:Y:S02]  /*1150*/  LEA.HI.SX32 R27, R22, R29, 0x1b ;  /* 0x0000001d161b7211 */ /* 0x000fe400078fdaff */
[----:B------:R-:W-:Y:S02]  /*1160*/  LOP3.LUT R22, R28, 0x10, RZ, 0xfc, !PT ;  /* 0x000000101c167812 */ /* 0x000fe400078efcff */
[----:B------:R-:W-:Y:S02]  /*1170*/  FSEL R35, R14, RZ, P4 ;  /* 0x000000ff0e237208 */ /* 0x000fe40002000000 */
[----:B------:R-:W-:Y:S01]  /*1180*/  LOP3.LUT R14, R28, 0xc, RZ, 0xfc, !PT ;  /* 0x0000000c1c0e7812 */ /* 0x000fe200078efcff */
[----:B------:R-:W-:Y:S01]  /*1190*/  IMAD.HI R29, R22, 0x2aaaaaab, RZ ;  /* 0x2aaaaaab161d7827 */ /* 0x000fe200078e02ff */
[----:B------:R0:W-:Y:S01]  /*11a0*/  STS [R24+0x1c0], R31 ;  /* 0x0001c01f18007388 */ /* 0x0001e20000000800 */
[----:B------:R-:W-:Y:S02]  /*11b0*/  ISETP.LT.AND P4, PT, R2, 0x300, !P0 ;  /* 0x000003000200780c */ /* 0x000fe40004781270 */
[----:B------:R-:W-:Y:S01]  /*11c0*/  IMAD R33, R27, -0xc0, R2 ;  /* 0xffffff401b217824 */ /* 0x000fe200078e0202 */
[----:B------:R-:W-:Y:S01]  /*11d0*/  SHF.R.U32.HI R2, RZ, 0x1f, R29 ;  /* 0x0000001fff027819 */ /* 0x000fe2000001161d */
[----:B0-----:R-:W-:Y:S01]  /*11e0*/  IMAD.HI R31, R14, 0x2aaaaaab, RZ ;  /* 0x2aaaaaab0e1f7827 */ /* 0x001fe200078e02ff */
[----:B------:R-:W-:-:S02]  /*11f0*/  LOP3.LUT R24, R28, 0x8, RZ, 0xfc, !PT ;  /* 0x000000081c187812 */ /* 0x000fc400078efcff */
[----:B------:R-:W-:Y:S01]  /*1200*/  LEA.HI.SX32 R29, R29, R2, 0x1b ;  /* 0x000000021d1d7211 */ /* 0x000fe200078fdaff */
[----:B------:R-:W-:Y:S01]  /*1210*/  IMAD R16, R33, 0x3c1, R0 ;  /* 0x000003c121107824 */ /* 0x000fe200078e0200 */
[----:B------:R-:W-:Y:S01]  /*1220*/  SHF.R.U32.HI R2, RZ, 0x1f, R31 ;  /* 0x0000001fff027819 */ /* 0x000fe2000001161f */
[----:B------:R-:W-:Y:S01]  /*1230*/  IMAD.HI R33, R24, 0x2aaaaaab, RZ ;  /* 0x2aaaaaab18217827 */ /* 0x000fe200078e02ff */
[----:B------:R0:W-:Y:S02]  /*1240*/  STS [R17+0x2c0], R10 ;  /* 0x0002c00a11007388 */ /* 0x0001e40000000800 */
[----:B------:R-:W-:Y:S02]  /*1250*/  LEA.HI.SX32 R31, R31, R2, 0x1b ;  /* 0x000000021f1f7211 */ /* 0x000fe400078fdaff */
[----:B------:R-:W-:Y:S02]  /*1260*/  LOP3.LUT R2, R28, 0x4, RZ, 0xfc, !PT ;  /* 0x000000041c027812 */ /* 0x000fe400078efcff */
[----:B0-----:R-:W-:-:S04]  /*1270*/  SHF.R.U32.HI R10, RZ, 0x1f, R33 ;  /* 0x0000001fff0a7819 */ /* 0x001fc80000011621 */
[----:B------:R-:W-:Y:S01]  /*1280*/  LEA.HI.SX32 R33, R33, R10, 0x1b ;  /* 0x0000000a21217211 */ /* 0x000fe200078fdaff */
[----:B------:R-:W-:-:S05]  /*1290*/  IMAD.HI R10, R2, 0x2aaaaaab, RZ ;  /* 0x2aaaaaab020a7827 */ /* 0x000fca00078e02ff */
[----:B------:R-:W-:-:S04]  /*12a0*/  SHF.R.U32.HI R17, RZ, 0x1f, R10 ;  /* 0x0000001fff117819 */ /* 0x000fc8000001160a */
[----:B------:R-:W-:Y:S01]  /*12b0*/  LEA.HI.SX32 R17, R10, R17, 0x1b ;  /* 0x000000110a117211 */ /* 0x000fe200078fdaff */
[----:B------:R0:W-:Y:S01]  /*12c0*/  STS [R18+0x3c0], R35 ;  /* 0x0003c02312007388 */ /* 0x0001e20000000800 */
[----:B------:R-:W-:Y:S01]  /*12d0*/  BAR.SYNC.DEFER_BLOCKING 0x0 ;  /* 0x0000000000007b1d */ /* 0x000fe20000010000 */
[----:B------:R-:W-:Y:S02]  /*12e0*/  ISETP.LT.AND P5, PT, R2, 0x300, !P0 ;  /* 0x000003000200780c */ /* 0x000fe400047a1270 */
[----:B0-----:R-:W-:-:S04]  /*12f0*/  IMAD R35, R17, -0xc0, R2 ;  /* 0xffffff4011237824 */ /* 0x001fc800078e0202 */
[----:B------:R-:W-:-:S04]  /*1300*/  IMAD R2, R35, 0x3c1, R0 ;  /* 0x000003c123027824 */ /* 0x000fc800078e0200 */
[----:B------:R-:W-:Y:S02]  /*1310*/  IMAD R35, R17, 0x5a180, R2 ;  /* 0x0005a18011237824 */ /* 0x000fe400078e0202 */
[----:B------:R-:W-:-:S05]  /*1320*/  IMAD.HI R2, R28, 0x2aaaaaab, RZ ;  /* 0x2aaaaaab1c027827 */ /* 0x000fca00078e02ff */
[----:B------:R-:W-:-:S04]  /*1330*/  SHF.R.U32.HI R17, RZ, 0x1f, R2 ;  /* 0x0000001fff117819 */ /* 0x000fc80000011602 */
[----:B------:R-:W-:-:S05]  /*1340*/  LEA.HI.SX32 R17, R2, R17, 0x1b ;  /* 0x0000001102117211 */ /* 0x000fca00078fdaff */
[----:B------:R-:W-:-:S04]  /*1350*/  IMAD R37, R17, -0xc0, R28 ;  /* 0xffffff4011257824 */ /* 0x000fc800078e021c */
[----:B------:R-:W-:-:S04]  /*1360*/  IMAD R2, R37, 0x3c1, R0 ;  /* 0x000003c125027824 */ /* 0x000fc800078e0200 */
[----:B------:R-:W-:Y:S01]  /*1370*/  IMAD R17, R17, 0x5a180, R2 ;  /* 0x0005a18011117824 */ /* 0x000fe200078e0202 */
[----:B------:R-:W-:-:S04]  /*1380*/  SHF.R.U32.HI R2, RZ, 0x4, R3 ;  /* 0x00000004ff027819 */ /* 0x000fc80000011603 */
[----:B------:R-:W-:Y:S02]  /*1390*/  LOP3.LUT R2, R2, 0xc, RZ, 0xc0, !PT ;  /* 0x0000000c02027812 */ /* 0x000fe400078ec0ff */
[----:B------:R-:W-:-:S03]  /*13a0*/  LOP3.LUT R10, R3, 0xff, RZ, 0xc0, !PT ;  /* 0x000000ff030a7812 */ /* 0x000fc600078ec0ff */
[----:B------:R-:W-:-:S04]  /*13b0*/  VIADD R3, R2, UR4 ;  /* 0x0000000402037c36 */ /* 0x000fc80008000000 */
[----:B------:R-:W-:Y:S02]  /*13c0*/  IMAD R18, R10, 0x4, R3 ;  /* 0x000000040a127824 */ /* 0x000fe400078e0203 */
[----:B------:R-:W0:Y:S03]  /*13d0*/  LDC.64 R2, c[0x0][0x238] ;  /* 0x00008e00ff027b82 */ /* 0x000e260000000a00 */
[----:B------:R-:W1:Y:S01]  /*13e0*/  LDS R37, [R18] ;  /* 0x0000000012257984 */ /* 0x000e620000000800 */
[----:B------:R-:W-:Y:S01]  /*13f0*/  IMAD R27, R27, 0x5a180, R16 ;  /* 0x0005a1801b1b7824 */ /* 0x000fe200078e0210 */
[----:B------:R-:W-:-:S05]  /*1400*/  LOP3.LUT R20, R28, 0x14, RZ, 0xfc, !PT ;  /* 0x000000141c147812 */ /* 0x000fca00078efcff */
[----:B------:R-:W-:-:S04]  /*1410*/  IMAD.HI R26, R20, 0x2aaaaaab, RZ ;  /* 0x2aaaaaab141a7827 */ /* 0x000fc800078e02ff */
[----:B0-----:R-:W-:Y:S01]  /*1420*/  IMAD.WIDE R16, R17, 0x4, R2 ;  /* 0x0000000411107825 */ /* 0x001fe200078e0202 */
[----:B------:R-:W-:-:S04]  /*1430*/  SHF.R.U32.HI R23, RZ, 0x1f, R26 ;  /* 0x0000001fff177819 */ /* 0x000fc8000001161a */
[----:B-1----:R0:W-:Y:S01]  /*1440*/  @P6 STG.E desc[UR6][R16.64], R37 ;  /* 0x0000002510006986 */ /* 0x0021e2000c101906 */
[----:B------:R-:W-:Y:S02]  /*1450*/  ISETP.NE.AND P6, PT, R19, RZ, PT ;  /* 0x000000ff1300720c */ /* 0x000fe40003fc5270 */
[----:B------:R-:W-:-:S04]  /*1460*/  LOP3.LUT R19, R10, 0x100, RZ, 0xfc, !PT ;  /* 0x000001000a137812 */ /* 0x000fc800078efcff */
[----:B------:R-:W-:-:S04]  /*1470*/  SHF.R.U32.HI R19, RZ, 0x4, R19 ;  /* 0x00000004ff137819 */ /* 0x000fc80000011613 */
[----:B------:R-:W-:Y:S02]  /*1480*/  LOP3.LUT R19, R19, 0x1c, RZ, 0xc0, !PT ;  /* 0x0000001c13137812 */ /* 0x000fe400078ec0ff */
[----:B------:R-:W-:-:S03]  /*1490*/  LEA.HI.SX32 R23, R26, R23, 0x1b ;  /* 0x000000171a177211 */ /* 0x000fc600078fdaff */
[----:B------:R-:W-:-:S04]  /*14a0*/  VIADD R19, R19, UR4 ;  /* 0x0000000413137c36 */ /* 0x000fc80008000000 */
[----:B------:R-:W-:Y:S02]  /*14b0*/  IMAD R26, R10, 0x4, R19 ;  /* 0x000000040a1a7824 */ /* 0x000fe400078e0213 */
[----:B------:R-:W-:-:S04]  /*14c0*/  IMAD.WIDE R18, R35, 0x4, R2 ;  /* 0x0000000423127825 */ /* 0x000fc800078e0202 */
[----:B------:R-:W-:Y:S01]  /*14d0*/  IMAD R35, R33, -0xc0, R24 ;  /* 0xffffff4021237824 */ /* 0x000fe200078e0218 */
[----:B------:R-:W1:Y:S03]  /*14e0*/  LDS R26, [R26+0x400] ;  /* 0x000400001a1a7984 */ /* 0x000e660000000800 */
[----:B0-----:R-:W-:-:S04]  /*14f0*/  IMAD R16, R35, 0x3c1, R0 ;  /* 0x000003c123107824 */ /* 0x001fc800078e0200 */
[----:B------:R-:W-:Y:S01]  /*1500*/  IMAD R17, R33, 0x5a180, R16 ;  /* 0x0005a18021117824 */ /* 0x000fe200078e0210 */
[----:B------:R-:W-:-:S04]  /*1510*/  LOP3.LUT R16, R10, 0x200, RZ, 0xfc, !PT ;  /* 0x000002000a107812 */ /* 0x000fc800078efcff */
[----:B------:R-:W-:-:S04]  /*1520*/  SHF.R.U32.HI R16, RZ, 0x4, R16 ;  /* 0x00000004ff107819 */ /* 0x000fc80000011610 */
[----:B------:R-:W-:-:S05]  /*1530*/  LOP3.LUT R16, R16, 0x2c, RZ, 0xc0, !PT ;  /* 0x0000002c10107812 */ /* 0x000fca00078ec0ff */
[----:B------:R-:W-:-:S04]  /*1540*/  VIADD R33, R16, UR4 ;  /* 0x0000000410217c36 */ /* 0x000fc80008000000 */
[----:B------:R-:W-:-:S06]  /*1550*/  IMAD R33, R10, 0x4, R33 ;  /* 0x000000040a217824 */ /* 0x000fcc00078e0221 */
[----:B------:R-:W0:Y:S04]  /*1560*/  LDS R33, [R33+0x800] ;  /* 0x0008000021217984 */ /* 0x000e280000000800 */
[----:B-1----:R1:W-:Y:S01]  /*1570*/  @P5 STG.E desc[UR6][R18.64], R26 ;  /* 0x0000001a12005986 */ /* 0x0023e2000c101906 */
[----:B------:R-:W-:Y:S01]  /*1580*/  ISETP.LT.AND P5, PT, R24, 0x300, !P0 ;  /* 0x000003001800780c */ /* 0x000fe200047a1270 */
[----:B------:R-:W-:-:S04]  /*1590*/  IMAD.WIDE R16, R17, 0x4, R2 ;  /* 0x0000000411107825 */ /* 0x000fc800078e0202 */
[----:B-1----:R-:W-:-:S08]  /*15a0*/  IMAD R19, R31, -0xc0, R14 ;  /* 0xffffff401f137824 */ /* 0x002fd000078e020e */
[----:B0-----:R-:W-:Y:S01]  /*15b0*/  @P5 STG.E desc[UR6][R16.64], R33 ;  /* 0x0000002110005986 */ /* 0x001fe2000c101906 */
[----:B------:R-:W-:Y:S01]  /*15c0*/  ISETP.LT.AND P5, PT, R14, 0x300, !P0 ;  /* 0x000003000e00780c */ /* 0x000fe200047a1270 */
[----:B------:R-:W-:-:S04]  /*15d0*/  IMAD R14, R19, 0x3c1, R0 ;  /* 0x000003c1130e7824 */ /* 0x000fc800078e0200 */
[----:B------:R-:W-:Y:S01]  /*15e0*/  IMAD R31, R31, 0x5a180, R14 ;  /* 0x0005a1801f1f7824 */ /* 0x000fe200078e020e */
[----:B------:R-:W-:-:S04]  /*15f0*/  LOP3.LUT R14, R10, 0x300, RZ, 0xfc, !PT ;  /* 0x000003000a0e7812 */ /* 0x000fc800078efcff */
[----:B------:R-:W-:-:S04]  /*1600*/  SHF.R.U32.HI R14, RZ, 0x4, R14 ;  /* 0x00000004ff0e7819 */ /* 0x000fc8000001160e */
[----:B------:R-:W-:-:S05]  /*1610*/  LOP3.LUT R14, R14, 0x3c, RZ, 0xc0, !PT ;  /* 0x0000003c0e0e7812 */ /* 0x000fca00078ec0ff */
[----:B------:R-:W-:-:S04]  /*1620*/  VIADD R19, R14, UR4 ;  /* 0x000000040e137c36 */ /* 0x000fc80008000000 */
[----:B------:R-:W-:Y:S02]  /*1630*/  IMAD R18, R10, 0x4, R19 ;  /* 0x000000040a127824 */ /* 0x000fe400078e0213 */
[----:B------:R-:W-:-:S03]  /*1640*/  IMAD R19, R29, -0xc0, R22 ;  /* 0xffffff401d137824 */ /* 0x000fc600078e0216 */
[----:B------:R0:W1:Y:S01]  /*1650*/  LDS R35, [R18+0xc00] ;  /* 0x000c000012237984 */ /* 0x0000620000000800 */
[----:B------:R-:W-:-:S04]  /*1660*/  IMAD R14, R19, 0x3c1, R0 ;  /* 0x000003c1130e7824 */ /* 0x000fc800078e0200 */
[----:B------:R-:W-:Y:S01]  /*1670*/  IMAD R29, R29, 0x5a180, R14 ;  /* 0x0005a1801d1d7824 */ /* 0x000fe200078e020e */
[----:B------:R-:W-:-:S04]  /*1680*/  LOP3.LUT R14, R10, 0x400, RZ, 0xfc, !PT ;  /* 0x000004000a0e7812 */ /* 0x000fc800078efcff */
[----:B------:R-:W-:-:S04]  /*1690*/  SHF.R.U32.HI R14, RZ, 0x4, R14 ;  /* 0x00000004ff0e7819 */ /* 0x000fc8000001160e */
[----:B------:R-:W-:-:S05]  /*16a0*/  LOP3.LUT R14, R14, 0x4c, RZ, 0xc0, !PT ;  /* 0x0000004c0e0e7812 */ /* 0x000fca00078ec0ff */
[----:B------:R-:W-:-:S04]  /*16b0*/  VIADD R19, R14, UR4 ;  /* 0x000000040e137c36 */ /* 0x000fc80008000000 */
[----:B0-----:R-:W-:Y:S02]  /*16c0*/  IMAD R18, R10, 0x4, R19 ;  /* 0x000000040a127824 */ /* 0x001fe400078e0213 */
[----:B------:R-:W-:-:S03]  /*16d0*/  IMAD.WIDE R16, R31, 0x4, R2 ;  /* 0x000000041f107825 */ /* 0x000fc600078e0202 */
[----:B------:R-:W0:Y:S01]  /*16e0*/  LDS R31, [R18+0x1000] ;  /* 0x00100000121f7984 */ /* 0x000e220000000800 */
[----:B------:R-:W-:-:S04]  /*16f0*/  IMAD R19, R23, -0xc0, R20 ;  /* 0xffffff4017137824 */ /* 0x000fc800078e0214 */
[----:B------:R-:W-:Y:S01]  /*1700*/  IMAD R14, R19, 0x3c1, R0 ;  /* 0x000003c1130e7824 */ /* 0x000fe200078e0200 */
[----:B-1----:R1:W-:Y:S01]  /*1710*/  @P5 STG.E desc[UR6][R16.64], R35 ;  /* 0x0000002310005986 */ /* 0x0023e2000c101906 */
[----:B------:R-:W-:Y:S02]  /*1720*/  ISETP.LT.AND P5, PT, R22, 0x300, !P0 ;  /* 0x000003001600780c */ /* 0x000fe400047a1270 */
[----:B------:R-:W-:Y:S01]  /*1730*/  IMAD R23, R23, 0x5a180, R14 ;  /* 0x0005a18017177824 */ /* 0x000fe200078e020e */
[C---:B------:R-:W-:Y:S02]  /*1740*/  LOP3.LUT R14, R10.reuse, 0x500, RZ, 0xfc, !PT ;  /* 0x000005000a0e7812 */ /* 0x040fe400078efcff */
[----:B------:R-:W-:Y:S02]  /*1750*/  LOP3.LUT R19, R10, 0x600, RZ, 0xfc, !PT ;  /* 0x000006000a137812 */ /* 0x000fe400078efcff */
[----:B------:R-:W-:Y:S01]  /*1760*/  SHF.R.U32.HI R14, RZ, 0x4, R14 ;  /* 0x00000004ff0e7819 */ /* 0x000fe2000001160e */
[----:B-1----:R-:W-:-:S03]  /*1770*/  IMAD.WIDE R16, R29, 0x4, R2 ;  /* 0x000000041d107825 */ /* 0x002fc600078e0202 */
[----:B------:R-:W-:Y:S02]  /*1780*/  LOP3.LUT R14, R14, 0x5c, RZ, 0xc0, !PT ;  /* 0x0000005c0e0e7812 */ /* 0x000fe400078ec0ff */
[----:B------:R-:W-:-:S04]  /*1790*/  SHF.R.U32.HI R19, RZ, 0x4, R19 ;  /* 0x00000004ff137819 */ /* 0x000fc80000011613 */
[----:B------:R-:W-:Y:S01]  /*17a0*/  LOP3.LUT R19, R19, 0x6c, RZ, 0xc0, !PT ;  /* 0x0000006c13137812 */ /* 0x000fe200078ec0ff */
[----:B0-----:R0:W-:Y:S01]  /*17b0*/  @P5 STG.E desc[UR6][R16.64], R31 ;  /* 0x0000001f10005986 */ /* 0x0011e2000c101906 */
[----:B------:R-:W-:Y:S02]  /*17c0*/  ISETP.LT.AND P5, PT, R20, 0x300, !P0 ;  /* 0x000003001400780c */ /* 0x000fe400047a1270 */
[----:B------:R-:W-:-:S04]  /*17d0*/  LOP3.LUT R20, R10, 0x700, RZ, 0xfc, !PT ;  /* 0x000007000a147812 */ /* 0x000fc800078efcff */
[----:B------:R-:W-:Y:S02]  /*17e0*/  SHF.R.U32.HI R20, RZ, 0x4, R20 ;  /* 0x00000004ff147819 */ /* 0x000fe40000011614 */
[----:B0-----:R-:W-:Y:S01]  /*17f0*/  IADD3 R17, R14, UR4, RZ ;  /* 0x000000040e117c10 */ /* 0x001fe2000fffe0ff */
[----:B------:R-:W-:Y:S01]  /*1800*/  VIADD R19, R19, UR4 ;  /* 0x0000000413137c36 */ /* 0x000fe20008000000 */
[----:B------:R-:W-:-:S03]  /*1810*/  LOP3.LUT R14, R20, 0x7c, RZ, 0xc0, !PT ;  /* 0x0000007c140e7812 */ /* 0x000fc600078ec0ff */
[----:B------:R-:W-:Y:S02]  /*1820*/  IMAD R20, R10, 0x4, R17 ;  /* 0x000000040a147824 */ /* 0x000fe400078e0211 */
[----:B------:R-:W-:Y:S02]  /*1830*/  VIADD R17, R14, UR4 ;  /* 0x000000040e117c36 */ /* 0x000fe40008000000 */
[C---:B------:R-:W-:Y:S01]  /*1840*/  IMAD R22, R10.reuse, 0x4, R19 ;  /* 0x000000040a167824 */ /* 0x040fe200078e0213 */
[----:B------:R0:W1:Y:S01]  /*1850*/  LDS R29, [R20+0x1400] ;  /* 0x00140000141d7984 */ /* 0x0000620000000800 */
[----:B------:R-:W-:-:S03]  /*1860*/  IMAD R24, R10, 0x4, R17 ;  /* 0x000000040a187824 */ /* 0x000fc600078e0211 */
[----:B------:R2:W3:Y:S04]  /*1870*/  LDS R31, [R22+0x1800] ;  /* 0x00180000161f7984 */ /* 0x0004e80000000800 */
[----:B------:R4:W5:Y:S01]  /*1880*/  LDS R33, [R24+0x1c00] ;  /* 0x001c000018217984 */ /* 0x0009620000000800 */
[----:B------:R-:W-:Y:S01]  /*1890*/  LOP3.LUT R14, R10, 0x800, RZ, 0xfc, !PT ;  /* 0x000008000a0e7812 */ /* 0x000fe200078efcff */
[----:B------:R-:W-:-:S03]  /*18a0*/  IMAD.WIDE R16, R23, 0x4, R2 ;  /* 0x0000000417107825 */ /* 0x000fc600078e0202 */
[----:B------:R-:W-:-:S04]  /*18b0*/  SHF.R.U32.HI R23, RZ, 0x4, R14 ;  /* 0x00000004ff177819 */ /* 0x000fc8000001160e */
[----:B------:R-:W-:Y:S01]  /*18c0*/  LOP3.LUT R23, R23, 0x8c, RZ, 0xc0, !PT ;  /* 0x0000008c17177812 */ /* 0x000fe200078ec0ff */
[--C-:B------:R-:W-:Y:S01]  /*18d0*/  IMAD.WIDE R18, R27, 0x4, R2.reuse ;  /* 0x000000041b127825 */ /* 0x100fe200078e0202 */
[C---:B0-----:R-:W-:Y:S02]  /*18e0*/  LOP3.LUT R20, R10.reuse, 0x900, RZ, 0xfc, !PT ;  /* 0x000009000a147812 */ /* 0x041fe400078efcff */
[C---:B--2---:R-:W-:Y:S01]  /*18f0*/  LOP3.LUT R22, R10.reuse, 0xa00, RZ, 0xfc, !PT ;  /* 0x00000a000a167812 */ /* 0x044fe200078efcff */
[----:B------:R-:W-:Y:S01]  /*1900*/  VIADD R23, R23, UR4 ;  /* 0x0000000417177c36 */ /* 0x000fe20008000000 */
[C---:B----4-:R-:W-:Y:S01]  /*1910*/  LOP3.LUT R24, R10.reuse, 0xb00, RZ, 0xfc, !PT ;  /* 0x00000b000a187812 */ /* 0x050fe200078efcff */
[----:B------:R-:W-:Y:S01]  /*1920*/  IMAD.WIDE R14, R15, 0x4, R2 ;  /* 0x000000040f0e7825 */ /* 0x000fe200078e0202 */
[C---:B------:R-:W-:Y:S02]  /*1930*/  LOP3.LUT R26, R10.reuse, 0xe00, RZ, 0xfc, !PT ;  /* 0x00000e000a1a7812 */ /* 0x040fe400078efcff */
[----:B------:R-:W-:Y:S01]  /*1940*/  SHF.R.U32.HI R20, RZ, 0x4, R20 ;  /* 0x00000004ff147819 */ /* 0x000fe20000011614 */
[----:B------:R-:W-:Y:S01]  /*1950*/  IMAD R23, R10, 0x4, R23 ;  /* 0x000000040a177824 */ /* 0x000fe200078e0217 */
[----:B------:R-:W-:-:S02]  /*1960*/  SHF.R.U32.HI R22, RZ, 0x4, R22 ;  /* 0x00000004ff167819 */ /* 0x000fc40000011616 */
[----:B------:R-:W-:Y:S02]  /*1970*/  SHF.R.U32.HI R24, RZ, 0x4, R24 ;  /* 0x00000004ff187819 */ /* 0x000fe40000011618 */
[----:B------:R-:W-:Y:S01]  /*1980*/  SHF.R.U32.HI R26, RZ, 0x4, R26 ;  /* 0x00000004ff1a7819 */ /* 0x000fe2000001161a */
[----:B------:R-:W0:Y:S04]  /*1990*/  LDS R27, [R23+0x2000] ;  /* 0x00200000171b7984 */ /* 0x000e280000000800 */
[----:B-1----:R1:W-:Y:S01]  /*19a0*/  @P5 STG.E desc[UR6][R16.64], R29 ;  /* 0x0000001d10005986 */ /* 0x0023e2000c101906 */
[----:B------:R-:W-:-:S03]  /*19b0*/  LOP3.LUT R20, R20, 0x9c, RZ, 0xc0, !PT ;  /* 0x0000009c14147812 */ /* 0x000fc600078ec0ff */
[----:B---3--:R2:W-:Y:S01]  /*19c0*/  @P4 STG.E desc[UR6][R18.64], R31 ;  /* 0x0000001f12004986 */ /* 0x0085e2000c101906 */
[----:B------:R-:W-:Y:S02]  /*19d0*/  LOP3.LUT R22, R22, 0xac, RZ, 0xc0, !PT ;  /* 0x000000ac16167812 */ /* 0x000fe400078ec0ff */
[C---:B-1----:R-:W-:Y:S02]  /*19e0*/  LOP3.LUT R16, R10.reuse, 0xc00, RZ, 0xfc, !PT ;  /* 0x00000c000a107812 */ /* 0x042fe400078efcff */
[C---:B------:R-:W-:Y:S02]  /*19f0*/  LOP3.LUT R17, R10.reuse, 0xd00, RZ, 0xfc, !PT ;  /* 0x00000d000a117812 */ /* 0x040fe400078efcff */
[----:B--2---:R-:W-:Y:S02]  /*1a00*/  LOP3.LUT R18, R10, 0xf00, RZ, 0xfc, !PT ;  /* 0x00000f000a127812 */ /* 0x004fe400078efcff */
[----:B------:R-:W-:Y:S02]  /*1a10*/  SHF.R.U32.HI R16, RZ, 0x4, R16 ;  /* 0x00000004ff107819 */ /* 0x000fe40000011610 */
[----:B------:R-:W-:Y:S01]  /*1a20*/  SHF.R.U32.HI R17, RZ, 0x4, R17 ;  /* 0x00000004ff117819 */ /* 0x000fe20000011611 */
[----:B-----5:R1:W-:Y:S01]  /*1a30*/  @P3 STG.E desc[UR6][R14.64], R33 ;  /* 0x000000210e003986 */ /* 0x0203e2000c101906 */
[----:B------:R-:W-:-:S02]  /*1a40*/  LOP3.LUT R24, R24, 0xbc, RZ, 0xc0, !PT ;  /* 0x000000bc18187812 */ /* 0x000fc400078ec0ff */
[----:B------:R-:W-:Y:S02]  /*1a50*/  LOP3.LUT R16, R16, 0xcc, RZ, 0xc0, !PT ;  /* 0x000000cc10107812 */ /* 0x000fe400078ec0ff */
[----:B------:R-:W-:Y:S01]  /*1a60*/  LOP3.LUT R26, R26, 0xec, RZ, 0xc0, !PT ;  /* 0x000000ec1a1a7812 */ /* 0x000fe200078ec0ff */
[----:B------:R-:W-:Y:S01]  /*1a70*/  VIADD R19, R24, UR4 ;  /* 0x0000000418137c36 */ /* 0x000fe20008000000 */
[----:B------:R-:W-:Y:S02]  /*1a80*/  IADD3 R29, R16, UR4, RZ ;  /* 0x00000004101d7c10 */ /* 0x000fe4000fffe0ff */
[----:B-1----:R-:W-:Y:S02]  /*1a90*/  SHF.R.U32.HI R14, RZ, 0x4, R18 ;  /* 0x00000004ff0e7819 */ /* 0x002fe40000011612 */
[----:B------:R-:W-:Y:S01]  /*1aa0*/  LOP3.LUT R18, R17, 0xdc, RZ, 0xc0, !PT ;  /* 0x000000dc11127812 */ /* 0x000fe200078ec0ff */
[----:B------:R-:W-:Y:S02]  /*1ab0*/  VIADD R15, R20, UR4 ;  /* 0x00000004140f7c36 */ /* 0x000fe40008000000 */
[----:B------:R-:W-:-:S02]  /*1ac0*/  VIADD R17, R22, UR4 ;  /* 0x0000000416117c36 */ /* 0x000fc40008000000 */
[----:B------:R-:W-:Y:S02]  /*1ad0*/  VIADD R31, R18, UR4 ;  /* 0x00000004121f7c36 */ /* 0x000fe40008000000 */
[----:B------:R-:W-:Y:S02]  /*1ae0*/  IMAD R15, R10, 0x4, R15 ;  /* 0x000000040a0f7824 */ /* 0x000fe400078e020f */
[----:B------:R-:W-:Y:S02]  /*1af0*/  VIADD R33, R26, UR4 ;  /* 0x000000041a217c36 */ /* 0x000fe40008000000 */
[C---:B------:R-:W-:Y:S01]  /*1b00*/  IMAD R20, R10.reuse, 0x4, R17 ;  /* 0x000000040a147824 */ /* 0x040fe200078e0211 */
[----:B------:R1:W2:Y:S01]  /*1b10*/  LDS R23, [R15+0x2400] ;  /* 0x002400000f177984 */ /* 0x0002a20000000800 */
[C---:B------:R-:W-:Y:S02]  /*1b20*/  IMAD R19, R10.reuse, 0x4, R19 ;  /* 0x000000040a137824 */ /* 0x040fe400078e0213 */
[----:B------:R-:W-:-:S02]  /*1b30*/  IMAD R18, R10, 0x4, R29 ;  /* 0x000000040a127824 */ /* 0x000fc400078e021d */
[C---:B------:R-:W-:Y:S01]  /*1b40*/  IMAD R17, R10.reuse, 0x4, R31 ;  /* 0x000000040a117824 */ /* 0x040fe200078e021f */
[----:B------:R-:W3:Y:S01]  /*1b50*/  LDS R20, [R20+0x2800] ;  /* 0x0028000014147984 */ /* 0x000ee20000000800 */
[----:B------:R-:W-:-:S03]  /*1b60*/  IMAD R16, R10, 0x4, R33 ;  /* 0x000000040a107824 */ /* 0x000fc600078e0221 */
[----:B------:R-:W4:Y:S04]  /*1b70*/  LDS R19, [R19+0x2c00] ;  /* 0x002c000013137984 */ /* 0x000f280000000800 */
[----:B------:R-:W5:Y:S04]  /*1b80*/  LDS R18, [R18+0x3000] ;  /* 0x0030000012127984 */ /* 0x000f680000000800 */
[----:B------:R-:W2:Y:S04]  /*1b90*/  LDS R17, [R17+0x3400] ;  /* 0x0034000011117984 */ /* 0x000ea80000000800 */
[----:B------:R-:W2:Y:S01]  /*1ba0*/  LDS R16, [R16+0x3800] ;  /* 0x0038000010107984 */ /* 0x000ea20000000800 */
[----:B------:R-:W-:-:S05]  /*1bb0*/  LOP3.LUT R14, R14, 0xfc, RZ, 0xc0, !PT ;  /* 0x000000fc0e0e7812 */ /* 0x000fca00078ec0ff */
[----:B------:R-:W-:Y:S02]  /*1bc0*/  VIADD R29, R14, UR4 ;  /* 0x000000040e1d7c36 */ /* 0x000fe40008000000 */
[----:B-1----:R-:W-:Y:S01]  /*1bd0*/  IMAD.WIDE R14, R9, 0x4, R2 ;  /* 0x00000004090e7825 */ /* 0x002fe200078e0202 */
[----:B------:R-:W-:-:S03]  /*1be0*/  ISETP.LT.AND P5, PT, R12, 0x300, !P0 ;  /* 0x000003000c00780c */ /* 0x000fc600047a1270 */
[----:B------:R-:W-:Y:S02]  /*1bf0*/  IMAD R9, R21, -0xc0, R12 ;  /* 0xffffff4015097824 */ /* 0x000fe400078e020c */
[----:B------:R-:W-:Y:S02]  /*1c00*/  IMAD R10, R10, 0x4, R29 ;  /* 0x000000040a0a7824 */ /* 0x000fe400078e021d */
[----:B------:R-:W-:Y:S02]  /*1c10*/  IMAD R31, R25, -0xc0, R4 ;  /* 0xffffff40191f7824 */ /* 0x000fe400078e0204 */
[----:B------:R-:W-:Y:S02]  /*1c20*/  IMAD R12, R9, 0x3c1, R0 ;  /* 0x000003c1090c7824 */ /* 0x000fe400078e0200 */
[----:B------:R-:W-:Y:S01]  /*1c30*/  IMAD R29, R13, -0xc0, R8 ;  /* 0xffffff400d1d7824 */ /* 0x000fe200078e0208 */
[----:B0-----:R0:W-:Y:S01]  /*1c40*/  @P2 STG.E desc[UR6][R14.64], R27 ;  /* 0x0000001b0e002986 */ /* 0x0011e2000c101906 */
[----:B------:R-:W-:Y:S01]  /*1c50*/  IMAD R9, R11, -0xc0, R6 ;  /* 0xffffff400b097824 */ /* 0x000fe200078e0206 */
[----:B------:R-:W-:Y:S01]  /*1c60*/  ISETP.LT.AND P4, PT, R4, 0x300, !P0 ;  /* 0x000003000400780c */ /* 0x000fe20004781270 */
[----:B------:R-:W-:Y:S01]  /*1c70*/  IMAD R4, R31, 0x3c1, R0 ;  /* 0x000003c11f047824 */ /* 0x000fe200078e0200 */
[----:B------:R-:W-:Y:S01]  /*1c80*/  ISETP.LT.AND P2, PT, R6, 0x300, !P0 ;  /* 0x000003000600780c */ /* 0x000fe20004741270 */
[----:B------:R-:W-:Y:S01]  /*1c90*/  IMAD R21, R21, 0x5a180, R12 ;  /* 0x0005a18015157824 */ /* 0x000fe200078e020c */
[----:B------:R-:W-:Y:S01]  /*1ca0*/  ISETP.LT.AND P3, PT, R8, 0x300, !P0 ;  /* 0x000003000800780c */ /* 0x000fe20004761270 */
[--C-:B------:R-:W-:Y:S01]  /*1cb0*/  IMAD R6, R29, 0x3c1, R0.reuse ;  /* 0x000003c11d067824 */ /* 0x100fe200078e0200 */
[----:B------:R-:W-:Y:S01]  /*1cc0*/  LOP3.LUT R28, R28, 0x3c, RZ, 0xfc, !PT ;  /* 0x0000003c1c1c7812 */ /* 0x000fe200078efcff */
[----:B------:R-:W-:-:S02]  /*1cd0*/  IMAD R12, R9, 0x3c1, R0 ;  /* 0x000003c1090c7824 */ /* 0x000fc400078e0200 */
[----:B------:R-:W-:Y:S01]  /*1ce0*/  IMAD R25, R25, 0x5a180, R4 ;  /* 0x0005a18019197824 */ /* 0x000fe200078e0204 */
[----:B------:R-:W-:Y:S01]  /*1cf0*/  ISETP.LT.AND P0, PT, R28, 0x300, !P0 ;  /* 0x000003001c00780c */ /* 0x000fe20004701270 */
[----:B0-----:R-:W-:Y:S02]  /*1d00*/  IMAD R15, R13, 0x5a180, R6 ;  /* 0x0005a1800d0f7824 */ /* 0x001fe400078e0206 */
[----:B------:R-:W-:Y:S02]  /*1d10*/  IMAD R11, R11, 0x5a180, R12 ;  /* 0x0005a1800b0b7824 */ /* 0x000fe400078e020c */
[----:B------:R-:W-:-:S04]  /*1d20*/  IMAD.WIDE R8, R21, 0x4, R2 ;  /* 0x0000000415087825 */ /* 0x000fc800078e0202 */
[--C-:B------:R-:W-:Y:S01]  /*1d30*/  IMAD.WIDE R12, R25, 0x4, R2.reuse ;  /* 0x00000004190c7825 */ /* 0x100fe200078e0202 */
[----:B--2---:R0:W-:Y:S03]  /*1d40*/  @P5 STG.E desc[UR6][R8.64], R23 ;  /* 0x0000001708005986 */ /* 0x0041e6000c101906 */
[--C-:B------:R-:W-:Y:S01]  /*1d50*/  IMAD.WIDE R14, R15, 0x4, R2.reuse ;  /* 0x000000040f0e7825 */ /* 0x100fe200078e0202 */
[----:B---3--:R0:W-:Y:S03]  /*1d60*/  @P4 STG.E desc[UR6][R12.64], R20 ;  /* 0x000000140c004986 */ /* 0x0081e6000c101906 */
[--C-:B------:R-:W-:Y:S01]  /*1d70*/  IMAD.WIDE R24, R11, 0x4, R2.reuse ;  /* 0x000000040b187825 */ /* 0x100fe200078e0202 */
[----:B----4-:R0:W-:Y:S03]  /*1d80*/  @P3 STG.E desc[UR6][R14.64], R19 ;  /* 0x000000130e003986 */ /* 0x0101e6000c101906 */
[--C-:B------:R-:W-:Y:S01]  /*1d90*/  IMAD.WIDE R6, R7, 0x4, R2.reuse ;  /* 0x0000000407067825 */ /* 0x100fe200078e0202 */
[----:B-----5:R0:W-:Y:S03]  /*1da0*/  @P2 STG.E desc[UR6][R24.64], R18 ;  /* 0x0000001218002986 */ /* 0x0201e6000c101906 */
[----:B------:R-:W-:Y:S01]  /*1db0*/  IMAD.WIDE R4, R5, 0x4, R2 ;  /* 0x0000000405047825 */ /* 0x000fe200078e0202 */
[----:B------:R0:W-:Y:S04]  /*1dc0*/  @P1 STG.E desc[UR6][R6.64], R17 ;  /* 0x0000001106001986 */ /* 0x0001e8000c101906 */
[----:B------:R0:W-:Y:S02]  /*1dd0*/  @P6 STG.E desc[UR6][R4.64], R16 ;  /* 0x0000001004006986 */ /* 0x0001e4000c101906 */
[----:B0-----:R-:W-:Y:S05]  /*1de0*/  @!P0 EXIT ;  /* 0x000000000000894d */ /* 0x001fea0003800000 */
[----:B0-----:R-:W0:Y:S01]  /*1df0*/  LDS R9, [R10+0x3c00] ;  /* 0x003c00000a097984 */ /* 0x001e220000000800 */
[----:B------:R-:W-:-:S05]  /*1e00*/  IMAD.HI R4, R28, 0x2aaaaaab, RZ ;  /* 0x2aaaaaab1c047827 */ /* 0x000fca00078e02ff */
[----:B------:R-:W-:-:S04]  /*1e10*/  SHF.R.U32.HI R5, RZ, 0x1f, R4 ;  /* 0x0000001fff057819 */ /* 0x000fc80000011604 */
[----:B------:R-:W-:-:S05]  /*1e20*/  LEA.HI.SX32 R5, R4, R5, 0x1b ;  /* 0x0000000504057211 */ /* 0x000fca00078fdaff */
[----:B------:R-:W-:-:S04]  /*1e30*/  IMAD R7, R5, -0xc0, R28 ;  /* 0xffffff4005077824 */ /* 0x000fc800078e021c */
[----:B------:R-:W-:-:S04]  /*1e40*/  IMAD R0, R7, 0x3c1, R0 ;  /* 0x000003c107007824 */ /* 0x000fc800078e0200 */
[----:B------:R-:W-:-:S04]  /*1e50*/  IMAD R5, R5, 0x5a180, R0 ;  /* 0x0005a18005057824 */ /* 0x000fc800078e0200 */
[----:B------:R-:W-:-:S05]  /*1e60*/  IMAD.WIDE R2, R5, 0x4, R2 ;  /* 0x0000000405027825 */ /* 0x000fca00078e0202 */
[----:B0-----:R-:W-:Y:S01]  /*1e70*/  STG.E desc[UR6][R2.64], R9 ;  /* 0x0000000902007986 */ /* 0x001fe2000c101906 */
[----:B------:R-:W-:Y:S05]  /*1e80*/  EXIT ;  /* 0x000000000000794d */ /* 0x000fea0003800000 */
.L_x_0:
[----:B------:R-:W-:-:S00]  /*1e90*/  BRA `(.L_x_0) ;  /* 0xfffffffc00fc7947 */ /* 0x000fc0000383ffff */
[----:B------:R-:W-:-:S00]  /*1ea0*/  NOP ;  /* 0x0000000000007918 */ /* 0x000fc00000000000 */
        /* <DEDUP_REMOVED lines=13> */
.L_x_1:


//--------------------- .nv.global.init           --------------------------
	.section	.nv.global.init,"aw",@progbits
.nv.global.init:
	.type		_$_str,@object
	.size		_$_str,(_$_str_$_2 - _$_str)
_$_str:
        /*0000*/ 	.byte	0x5f, 0x5f, 0x43, 0x55, 0x44, 0x41, 0x5f, 0x46, 0x54, 0x5a, 0x00
	.type		_$_str_$_2,@object
	.size		_$_str_$_2,(.L_1 - _$_str_$_2)
_$_str_$_2:
        /*000b*/ 	.byte	0x5f, 0x5f, 0x43, 0x55, 0x44, 0x41, 0x5f, 0x50, 0x52, 0x45, 0x43, 0x5f, 0x53, 0x51, 0x52, 0x54
        /*001b*/ 	.byte	0x00
.L_1:


//--------------------- .nv.shared.triton_poi_fused__native_batch_norm_legit_no_training_relu_3 --------------------------
	.section	.nv.shared.triton_poi_fused__native_batch_norm_legit_no_training_relu_3,"aw",@nobits
	.sectionflags	@""
	.align	16
	.zero		1024


//--------------------- .nv.constant0.triton_poi_fused__native_batch_norm_legit_no_training_relu_3 --------------------------
	.section	.nv.constant0.triton_poi_fused__native_batch_norm_legit_no_training_relu_3,"a",@progbits
	.sectionflags	@""
	.align	4
.nv.constant0.triton_poi_fused__native_batch_norm_legit_no_training_relu_3:
	.zero		584
